//
// Generated by NVIDIA NVVM Compiler
//
// Compiler Build ID: CL-36424714
// Cuda compilation tools, release 13.0, V13.0.88
// Based on NVVM 20.0.0
//

.version 9.0
.target sm_100
.address_size 64

	// .globl	_Z17VectorizedDstMaskIfhEvmifPKT_PT0_PS0_bml
.global .align 4 .b8 precalc_xorwow_matrix[102400];
.global .align 4 .b8 precalc_xorwow_offset_matrix[102400];
.global .align 4 .b8 mrg32k3aM1[2304];
.global .align 4 .b8 mrg32k3aM2[2304];
.global .align 4 .b8 mrg32k3aM1SubSeq[2016];
.global .align 4 .b8 mrg32k3aM2SubSeq[2016];
.global .align 4 .b8 mrg32k3aM1Seq[2304];
.global .align 4 .b8 mrg32k3aM2Seq[2304];
.const .align 8 .b8 __cr_lgamma_table[72];

.visible .entry _Z17VectorizedDstMaskIfhEvmifPKT_PT0_PS0_bml(
	.param .u64 _Z17VectorizedDstMaskIfhEvmifPKT_PT0_PS0_bml_param_0,
	.param .u32 _Z17VectorizedDstMaskIfhEvmifPKT_PT0_PS0_bml_param_1,
	.param .f32 _Z17VectorizedDstMaskIfhEvmifPKT_PT0_PS0_bml_param_2,
	.param .u64 .ptr .align 1 _Z17VectorizedDstMaskIfhEvmifPKT_PT0_PS0_bml_param_3,
	.param .u64 .ptr .align 1 _Z17VectorizedDstMaskIfhEvmifPKT_PT0_PS0_bml_param_4,
	.param .u64 .ptr .align 1 _Z17VectorizedDstMaskIfhEvmifPKT_PT0_PS0_bml_param_5,
	.param .u8 _Z17VectorizedDstMaskIfhEvmifPKT_PT0_PS0_bml_param_6,
	.param .u64 _Z17VectorizedDstMaskIfhEvmifPKT_PT0_PS0_bml_param_7,
	.param .u64 _Z17VectorizedDstMaskIfhEvmifPKT_PT0_PS0_bml_param_8
)
{
	.reg .pred 	%p<42>;
	.reg .b16 	%rs<4>;
	.reg .b32 	%r<379>;
	.reg .b32 	%f<122>;
	.reg .b64 	%rd<49>;

	ld.param.u32 	%r78, [_Z17VectorizedDstMaskIfhEvmifPKT_PT0_PS0_bml_param_1];
	ld.param.f32 	%f68, [_Z17VectorizedDstMaskIfhEvmifPKT_PT0_PS0_bml_param_2];
	ld.param.u64 	%rd12, [_Z17VectorizedDstMaskIfhEvmifPKT_PT0_PS0_bml_param_4];
	ld.param.u64 	%rd13, [_Z17VectorizedDstMaskIfhEvmifPKT_PT0_PS0_bml_param_5];
	ld.param.u64 	%rd10, [_Z17VectorizedDstMaskIfhEvmifPKT_PT0_PS0_bml_param_7];
	ld.param.u64 	%rd11, [_Z17VectorizedDstMaskIfhEvmifPKT_PT0_PS0_bml_param_8];
	cvta.to.global.u64 	%rd1, %rd12;
	cvta.to.global.u64 	%rd2, %rd13;
	mov.u32 	%r1, %tid.x;
	mov.u32 	%r79, %ntid.x;
	mov.u32 	%r80, %ctaid.x;
	mul.lo.s32 	%r81, %r80, %r79;
	add.s32 	%r368, %r81, %r1;
	shr.s32 	%r3, %r78, 31;
	shr.s32 	%r367, %r368, 31;
	shr.u64 	%rd14, %rd10, 2;
	cvt.u32.u64 	%r370, %rd14;
	shr.u64 	%rd15, %rd10, 34;
	cvt.u32.u64 	%r369, %rd15;
	mov.b32 	%r82, -766435501;
	mul.hi.u32 	%r83, %r82, %r370;
	mul.lo.s32 	%r84, %r370, -766435501;
	mov.b32 	%r85, -845247145;
	mul.hi.u32 	%r86, %r85, %r368;
	mul.lo.s32 	%r87, %r368, -845247145;
	xor.b32  	%r88, %r78, %r86;
	xor.b32  	%r89, %r88, %r369;
	xor.b32  	%r90, %r367, %r83;
	xor.b32  	%r91, %r90, %r3;
	add.s32 	%r7, %r78, -1640531527;
	add.s32 	%r8, %r3, -1150833019;
	mul.hi.u32 	%r92, %r82, %r89;
	mul.lo.s32 	%r93, %r89, -766435501;
	mul.hi.u32 	%r94, %r85, %r91;
	mul.lo.s32 	%r95, %r91, -845247145;
	xor.b32  	%r96, %r87, %r94;
	xor.b32  	%r97, %r96, %r7;
	xor.b32  	%r98, %r84, %r92;
	xor.b32  	%r99, %r98, %r8;
	add.s32 	%r9, %r78, 1013904242;
	add.s32 	%r100, %r3, 1993301258;
	mul.hi.u32 	%r101, %r82, %r97;
	mul.lo.s32 	%r102, %r97, -766435501;
	mul.hi.u32 	%r103, %r85, %r99;
	mul.lo.s32 	%r104, %r99, -845247145;
	xor.b32  	%r105, %r95, %r103;
	xor.b32  	%r106, %r105, %r9;
	xor.b32  	%r107, %r93, %r101;
	xor.b32  	%r108, %r107, %r100;
	add.s32 	%r10, %r78, -626627285;
	add.s32 	%r109, %r3, 842468239;
	mul.hi.u32 	%r110, %r82, %r106;
	mul.lo.s32 	%r111, %r106, -766435501;
	mul.hi.u32 	%r112, %r85, %r108;
	mul.lo.s32 	%r113, %r108, -845247145;
	xor.b32  	%r114, %r104, %r112;
	xor.b32  	%r115, %r114, %r10;
	xor.b32  	%r116, %r102, %r110;
	xor.b32  	%r117, %r116, %r109;
	add.s32 	%r11, %r78, 2027808484;
	add.s32 	%r12, %r3, -308364780;
	mul.hi.u32 	%r118, %r82, %r115;
	mul.lo.s32 	%r119, %r115, -766435501;
	mul.hi.u32 	%r120, %r85, %r117;
	mul.lo.s32 	%r121, %r117, -845247145;
	xor.b32  	%r122, %r113, %r120;
	xor.b32  	%r123, %r122, %r11;
	xor.b32  	%r124, %r111, %r118;
	xor.b32  	%r125, %r124, %r12;
	add.s32 	%r13, %r78, 387276957;
	add.s32 	%r14, %r3, -1459197799;
	mul.hi.u32 	%r126, %r82, %r123;
	mul.lo.s32 	%r127, %r123, -766435501;
	mul.hi.u32 	%r128, %r85, %r125;
	mul.lo.s32 	%r129, %r125, -845247145;
	xor.b32  	%r130, %r121, %r128;
	xor.b32  	%r131, %r130, %r13;
	xor.b32  	%r132, %r119, %r126;
	xor.b32  	%r133, %r132, %r14;
	add.s32 	%r15, %r78, -1253254570;
	add.s32 	%r16, %r3, 1684936478;
	mul.hi.u32 	%r134, %r82, %r131;
	mul.lo.s32 	%r135, %r131, -766435501;
	mul.hi.u32 	%r136, %r85, %r133;
	mul.lo.s32 	%r137, %r133, -845247145;
	xor.b32  	%r138, %r129, %r136;
	xor.b32  	%r139, %r138, %r15;
	xor.b32  	%r140, %r127, %r134;
	xor.b32  	%r141, %r140, %r16;
	add.s32 	%r17, %r78, 1401181199;
	add.s32 	%r18, %r3, 534103459;
	mul.hi.u32 	%r142, %r82, %r139;
	mul.lo.s32 	%r143, %r139, -766435501;
	mul.hi.u32 	%r144, %r85, %r141;
	mul.lo.s32 	%r145, %r141, -845247145;
	xor.b32  	%r146, %r137, %r144;
	xor.b32  	%r147, %r146, %r17;
	xor.b32  	%r148, %r135, %r142;
	xor.b32  	%r149, %r148, %r18;
	add.s32 	%r19, %r78, -239350328;
	add.s32 	%r20, %r3, -616729560;
	mul.hi.u32 	%r150, %r82, %r147;
	mul.lo.s32 	%r151, %r147, -766435501;
	mul.hi.u32 	%r152, %r85, %r149;
	mul.lo.s32 	%r153, %r149, -845247145;
	xor.b32  	%r154, %r145, %r152;
	xor.b32  	%r155, %r154, %r19;
	xor.b32  	%r156, %r143, %r150;
	xor.b32  	%r157, %r156, %r20;
	add.s32 	%r21, %r78, -1879881855;
	add.s32 	%r22, %r3, -1767562579;
	mul.hi.u32 	%r158, %r82, %r155;
	mul.hi.u32 	%r159, %r85, %r157;
	mul.lo.s32 	%r365, %r157, -845247145;
	xor.b32  	%r160, %r153, %r159;
	xor.b32  	%r375, %r160, %r21;
	xor.b32  	%r161, %r151, %r158;
	xor.b32  	%r364, %r161, %r22;
	mov.f32 	%f70, 0f3F800000;
	sub.f32 	%f71, %f70, %f68;
	rcp.rn.f32 	%f1, %f71;
	shl.b32 	%r162, %r81, 2;
	mul.lo.s32 	%r371, %r155, -766435501;
	cvt.u64.u32 	%rd48, %r162;
	setp.le.s64 	%p1, %rd11, %rd48;
	@%p1 bra 	$L__BB0_16;
	mul.wide.u32 	%rd17, %r1, 16;
$L__BB0_2:
	mov.u32 	%r34, %r364;
	mov.u32 	%r361, %r365;
	mov.u32 	%r360, %r375;
	ld.param.u64 	%rd44, [_Z17VectorizedDstMaskIfhEvmifPKT_PT0_PS0_bml_param_3];
	cvta.to.global.u64 	%rd16, %rd44;
	add.s64 	%rd18, %rd16, %rd17;
	shl.b64 	%rd19, %rd48, 2;
	add.s64 	%rd20, %rd18, %rd19;
	ld.global.v4.f32 	{%f2, %f3, %f4, %f5}, [%rd20];
	add.s32 	%r370, %r370, 1;
	setp.ne.s32 	%p2, %r370, 0;
	@%p2 bra 	$L__BB0_5;
	add.s32 	%r369, %r369, 1;
	setp.ne.s32 	%p3, %r369, 0;
	@%p3 bra 	$L__BB0_5;
	add.s32 	%r368, %r368, 1;
	setp.eq.s32 	%p4, %r368, 0;
	selp.u32 	%r164, 1, 0, %p4;
	add.s32 	%r367, %r367, %r164;
	mov.b32 	%r369, 0;
$L__BB0_5:
	ld.param.u64 	%rd46, [_Z17VectorizedDstMaskIfhEvmifPKT_PT0_PS0_bml_param_7];
	mov.b32 	%r166, -766435501;
	mul.hi.u32 	%r167, %r166, %r370;
	mul.lo.s32 	%r168, %r370, -766435501;
	mov.b32 	%r169, -845247145;
	mul.hi.u32 	%r170, %r169, %r368;
	mul.lo.s32 	%r171, %r368, -845247145;
	xor.b32  	%r172, %r78, %r170;
	xor.b32  	%r173, %r172, %r369;
	xor.b32  	%r174, %r167, %r3;
	xor.b32  	%r175, %r174, %r367;
	mul.hi.u32 	%r176, %r166, %r173;
	mul.lo.s32 	%r177, %r173, -766435501;
	mul.hi.u32 	%r178, %r169, %r175;
	mul.lo.s32 	%r179, %r175, -845247145;
	xor.b32  	%r180, %r171, %r178;
	xor.b32  	%r181, %r180, %r7;
	xor.b32  	%r182, %r168, %r176;
	xor.b32  	%r183, %r182, %r8;
	mul.hi.u32 	%r184, %r166, %r181;
	mul.lo.s32 	%r185, %r181, -766435501;
	mul.hi.u32 	%r186, %r169, %r183;
	mul.lo.s32 	%r187, %r183, -845247145;
	xor.b32  	%r188, %r179, %r186;
	xor.b32  	%r189, %r188, %r9;
	xor.b32  	%r190, %r177, %r184;
	add.s32 	%r191, %r3, 1993301258;
	xor.b32  	%r192, %r190, %r191;
	mul.hi.u32 	%r193, %r166, %r189;
	mul.lo.s32 	%r194, %r189, -766435501;
	mul.hi.u32 	%r195, %r169, %r192;
	mul.lo.s32 	%r196, %r192, -845247145;
	xor.b32  	%r197, %r187, %r195;
	xor.b32  	%r198, %r197, %r10;
	xor.b32  	%r199, %r185, %r193;
	add.s32 	%r200, %r3, 842468239;
	xor.b32  	%r201, %r199, %r200;
	mul.hi.u32 	%r202, %r166, %r198;
	mul.lo.s32 	%r203, %r198, -766435501;
	mul.hi.u32 	%r204, %r169, %r201;
	mul.lo.s32 	%r205, %r201, -845247145;
	xor.b32  	%r206, %r196, %r204;
	xor.b32  	%r207, %r206, %r11;
	xor.b32  	%r208, %r194, %r202;
	xor.b32  	%r209, %r208, %r12;
	mul.hi.u32 	%r210, %r166, %r207;
	mul.lo.s32 	%r211, %r207, -766435501;
	mul.hi.u32 	%r212, %r169, %r209;
	mul.lo.s32 	%r213, %r209, -845247145;
	xor.b32  	%r214, %r205, %r212;
	xor.b32  	%r215, %r214, %r13;
	xor.b32  	%r216, %r203, %r210;
	xor.b32  	%r217, %r216, %r14;
	mul.hi.u32 	%r218, %r166, %r215;
	mul.lo.s32 	%r219, %r215, -766435501;
	mul.hi.u32 	%r220, %r169, %r217;
	mul.lo.s32 	%r221, %r217, -845247145;
	xor.b32  	%r222, %r213, %r220;
	xor.b32  	%r223, %r222, %r15;
	xor.b32  	%r224, %r211, %r218;
	xor.b32  	%r225, %r224, %r16;
	mul.hi.u32 	%r226, %r166, %r223;
	mul.lo.s32 	%r227, %r223, -766435501;
	mul.hi.u32 	%r228, %r169, %r225;
	mul.lo.s32 	%r229, %r225, -845247145;
	xor.b32  	%r230, %r221, %r228;
	xor.b32  	%r231, %r230, %r17;
	xor.b32  	%r232, %r219, %r226;
	xor.b32  	%r233, %r232, %r18;
	mul.hi.u32 	%r234, %r166, %r231;
	mul.lo.s32 	%r235, %r231, -766435501;
	mul.hi.u32 	%r236, %r169, %r233;
	mul.lo.s32 	%r237, %r233, -845247145;
	xor.b32  	%r238, %r229, %r236;
	xor.b32  	%r42, %r238, %r19;
	xor.b32  	%r239, %r227, %r234;
	xor.b32  	%r240, %r239, %r20;
	mul.hi.u32 	%r241, %r166, %r42;
	mul.hi.u32 	%r242, %r169, %r240;
	mul.lo.s32 	%r365, %r240, -845247145;
	xor.b32  	%r243, %r237, %r242;
	xor.b32  	%r375, %r243, %r21;
	xor.b32  	%r244, %r235, %r241;
	xor.b32  	%r364, %r244, %r22;
	cvt.u32.u64 	%r245, %rd46;
	and.b32  	%r165, %r245, 3;
	setp.gt.s32 	%p5, %r165, 1;
	@%p5 bra 	$L__BB0_8;
	setp.eq.s32 	%p7, %r165, 0;
	mov.u32 	%r362, %r34;
	mov.u32 	%r363, %r371;
	@%p7 bra 	$L__BB0_10;
	mov.u32 	%r360, %r361;
	mov.u32 	%r361, %r34;
	mov.u32 	%r362, %r371;
	mov.u32 	%r363, %r375;
	bra.uni 	$L__BB0_10;
$L__BB0_8:
	setp.eq.s32 	%p6, %r165, 3;
	mov.u32 	%r360, %r371;
	mov.u32 	%r361, %r375;
	mov.u32 	%r362, %r365;
	mov.u32 	%r363, %r364;
	@%p6 bra 	$L__BB0_10;
	mov.u32 	%r360, %r34;
	mov.u32 	%r361, %r371;
	mov.u32 	%r362, %r375;
	mov.u32 	%r363, %r365;
$L__BB0_10:
	ld.param.s8 	%rs2, [_Z17VectorizedDstMaskIfhEvmifPKT_PT0_PS0_bml_param_6];
	setp.ne.s16 	%p8, %rs2, 0;
	cvt.rn.f32.u32 	%f72, %r360;
	fma.rn.f32 	%f6, %f72, 0f2F800000, 0f2F000000;
	cvt.rn.f32.u32 	%f73, %r361;
	fma.rn.f32 	%f7, %f73, 0f2F800000, 0f2F000000;
	cvt.rn.f32.u32 	%f74, %r362;
	fma.rn.f32 	%f8, %f74, 0f2F800000, 0f2F000000;
	cvt.rn.f32.u32 	%f75, %r363;
	fma.rn.f32 	%f9, %f75, 0f2F800000, 0f2F000000;
	mov.f32 	%f101, 0f00000000;
	mov.f32 	%f105, 0f00000000;
	@%p8 bra 	$L__BB0_13;
	setp.gt.f32 	%p13, %f6, %f68;
	selp.f32 	%f98, %f2, 0f00000000, %p13;
	selp.f32 	%f102, 0f3F800000, 0f00000000, %p13;
	setp.gt.f32 	%p14, %f7, %f68;
	selp.f32 	%f99, %f3, 0f00000000, %p14;
	selp.f32 	%f103, 0f3F800000, 0f00000000, %p14;
	setp.gt.f32 	%p15, %f8, %f68;
	selp.f32 	%f100, %f4, 0f00000000, %p15;
	selp.f32 	%f104, 0f3F800000, 0f00000000, %p15;
	setp.leu.f32 	%p16, %f9, %f68;
	@%p16 bra 	$L__BB0_15;
	mov.f32 	%f105, 0f3F800000;
	mov.f32 	%f101, %f5;
	bra.uni 	$L__BB0_15;
$L__BB0_13:
	setp.gt.f32 	%p9, %f6, %f68;
	mul.f32 	%f77, %f1, %f2;
	selp.f32 	%f98, %f77, 0f00000000, %p9;
	selp.f32 	%f102, 0f3F800000, 0f00000000, %p9;
	setp.gt.f32 	%p10, %f7, %f68;
	mul.f32 	%f78, %f1, %f3;
	selp.f32 	%f99, %f78, 0f00000000, %p10;
	selp.f32 	%f103, 0f3F800000, 0f00000000, %p10;
	setp.gt.f32 	%p11, %f8, %f68;
	mul.f32 	%f79, %f1, %f4;
	selp.f32 	%f100, %f79, 0f00000000, %p11;
	selp.f32 	%f104, 0f3F800000, 0f00000000, %p11;
	setp.leu.f32 	%p12, %f9, %f68;
	@%p12 bra 	$L__BB0_15;
	mul.f32 	%f101, %f1, %f5;
	mov.f32 	%f105, 0f3F800000;
$L__BB0_15:
	mul.wide.u32 	%rd21, %r1, 16;
	add.s64 	%rd22, %rd2, %rd21;
	shl.b64 	%rd23, %rd48, 2;
	add.s64 	%rd24, %rd22, %rd23;
	st.global.v4.f32 	[%rd24], {%f98, %f99, %f100, %f101};
	cvt.rzi.u32.f32 	%r246, %f102;
	cvt.rzi.u32.f32 	%r247, %f103;
	cvt.rzi.u32.f32 	%r248, %f104;
	cvt.rzi.u32.f32 	%r249, %f105;
	mul.wide.u32 	%rd25, %r1, 4;
	add.s64 	%rd26, %rd1, %rd25;
	add.s64 	%rd27, %rd26, %rd48;
	prmt.b32 	%r250, %r248, %r249, 0x3340U;
	prmt.b32 	%r251, %r246, %r247, 0x3340U;
	prmt.b32 	%r252, %r251, %r250, 0x5410U;
	st.global.u32 	[%rd27], %r252;
	cvt.u32.u64 	%r253, %rd48;
	mov.u32 	%r254, %ntid.x;
	mov.u32 	%r255, %nctaid.x;
	mul.lo.s32 	%r256, %r254, %r255;
	shl.b32 	%r257, %r256, 2;
	add.s32 	%r258, %r257, %r253;
	mul.lo.s32 	%r371, %r42, -766435501;
	cvt.u64.u32 	%rd48, %r258;
	setp.gt.u64 	%p17, %rd11, %rd48;
	@%p17 bra 	$L__BB0_2;
$L__BB0_16:
	ld.param.u64 	%rd43, [_Z17VectorizedDstMaskIfhEvmifPKT_PT0_PS0_bml_param_0];
	cvt.u32.u64 	%r259, %rd11;
	cvt.u32.u64 	%r260, %rd43;
	sub.s32 	%r59, %r260, %r259;
	setp.lt.s32 	%p18, %r59, 1;
	@%p18 bra 	$L__BB0_46;
	shl.b32 	%r60, %r1, 2;
	add.s32 	%r61, %r370, 1;
	setp.ne.s32 	%p19, %r61, 0;
	@%p19 bra 	$L__BB0_20;
	add.s32 	%r369, %r369, 1;
	setp.ne.s32 	%p20, %r369, 0;
	@%p20 bra 	$L__BB0_20;
	add.s32 	%r368, %r368, 1;
	setp.eq.s32 	%p21, %r368, 0;
	selp.u32 	%r262, 1, 0, %p21;
	add.s32 	%r367, %r367, %r262;
	mov.b32 	%r369, 0;
$L__BB0_20:
	ld.param.u64 	%rd47, [_Z17VectorizedDstMaskIfhEvmifPKT_PT0_PS0_bml_param_7];
	mov.b32 	%r264, -766435501;
	mul.hi.u32 	%r265, %r264, %r61;
	mul.lo.s32 	%r266, %r61, -766435501;
	mov.b32 	%r267, -845247145;
	mul.hi.u32 	%r268, %r267, %r368;
	mul.lo.s32 	%r269, %r368, -845247145;
	xor.b32  	%r270, %r369, %r268;
	xor.b32  	%r271, %r270, %r78;
	xor.b32  	%r272, %r265, %r367;
	xor.b32  	%r273, %r272, %r3;
	mul.hi.u32 	%r274, %r264, %r271;
	mul.lo.s32 	%r275, %r271, -766435501;
	mul.hi.u32 	%r276, %r267, %r273;
	mul.lo.s32 	%r277, %r273, -845247145;
	xor.b32  	%r278, %r269, %r276;
	xor.b32  	%r279, %r278, %r7;
	xor.b32  	%r280, %r266, %r274;
	xor.b32  	%r281, %r280, %r8;
	mul.hi.u32 	%r282, %r264, %r279;
	mul.lo.s32 	%r283, %r279, -766435501;
	mul.hi.u32 	%r284, %r267, %r281;
	mul.lo.s32 	%r285, %r281, -845247145;
	xor.b32  	%r286, %r277, %r284;
	xor.b32  	%r287, %r286, %r9;
	xor.b32  	%r288, %r275, %r282;
	add.s32 	%r289, %r3, 1993301258;
	xor.b32  	%r290, %r288, %r289;
	mul.hi.u32 	%r291, %r264, %r287;
	mul.lo.s32 	%r292, %r287, -766435501;
	mul.hi.u32 	%r293, %r267, %r290;
	mul.lo.s32 	%r294, %r290, -845247145;
	xor.b32  	%r295, %r285, %r293;
	xor.b32  	%r296, %r295, %r10;
	xor.b32  	%r297, %r283, %r291;
	add.s32 	%r298, %r3, 842468239;
	xor.b32  	%r299, %r297, %r298;
	mul.hi.u32 	%r300, %r264, %r296;
	mul.lo.s32 	%r301, %r296, -766435501;
	mul.hi.u32 	%r302, %r267, %r299;
	mul.lo.s32 	%r303, %r299, -845247145;
	xor.b32  	%r304, %r294, %r302;
	xor.b32  	%r305, %r304, %r11;
	xor.b32  	%r306, %r292, %r300;
	xor.b32  	%r307, %r306, %r12;
	mul.hi.u32 	%r308, %r264, %r305;
	mul.lo.s32 	%r309, %r305, -766435501;
	mul.hi.u32 	%r310, %r267, %r307;
	mul.lo.s32 	%r311, %r307, -845247145;
	xor.b32  	%r312, %r303, %r310;
	xor.b32  	%r313, %r312, %r13;
	xor.b32  	%r314, %r301, %r308;
	xor.b32  	%r315, %r314, %r14;
	mul.hi.u32 	%r316, %r264, %r313;
	mul.lo.s32 	%r317, %r313, -766435501;
	mul.hi.u32 	%r318, %r267, %r315;
	mul.lo.s32 	%r319, %r315, -845247145;
	xor.b32  	%r320, %r311, %r318;
	xor.b32  	%r321, %r320, %r15;
	xor.b32  	%r322, %r309, %r316;
	xor.b32  	%r323, %r322, %r16;
	mul.hi.u32 	%r324, %r264, %r321;
	mul.lo.s32 	%r325, %r321, -766435501;
	mul.hi.u32 	%r326, %r267, %r323;
	mul.lo.s32 	%r327, %r323, -845247145;
	xor.b32  	%r328, %r319, %r326;
	xor.b32  	%r329, %r328, %r17;
	xor.b32  	%r330, %r317, %r324;
	xor.b32  	%r331, %r330, %r18;
	mul.hi.u32 	%r332, %r264, %r329;
	mul.lo.s32 	%r333, %r329, -766435501;
	mul.hi.u32 	%r334, %r267, %r331;
	mul.lo.s32 	%r335, %r331, -845247145;
	xor.b32  	%r336, %r327, %r334;
	xor.b32  	%r337, %r336, %r19;
	xor.b32  	%r338, %r325, %r332;
	xor.b32  	%r339, %r338, %r20;
	mul.hi.u32 	%r340, %r264, %r337;
	mul.hi.u32 	%r341, %r267, %r339;
	mul.lo.s32 	%r68, %r339, -845247145;
	xor.b32  	%r342, %r335, %r341;
	xor.b32  	%r69, %r342, %r21;
	xor.b32  	%r343, %r333, %r340;
	xor.b32  	%r378, %r343, %r22;
	cvt.u32.u64 	%r344, %rd47;
	and.b32  	%r263, %r344, 3;
	setp.gt.s32 	%p22, %r263, 1;
	@%p22 bra 	$L__BB0_23;
	setp.eq.s32 	%p24, %r263, 0;
	mov.u32 	%r377, %r364;
	mov.u32 	%r378, %r371;
	@%p24 bra 	$L__BB0_25;
	mov.u32 	%r375, %r365;
	mov.u32 	%r365, %r364;
	mov.u32 	%r377, %r371;
	mov.u32 	%r378, %r69;
	bra.uni 	$L__BB0_25;
$L__BB0_23:
	setp.eq.s32 	%p23, %r263, 3;
	mov.u32 	%r375, %r371;
	mov.u32 	%r365, %r69;
	mov.u32 	%r377, %r68;
	@%p23 bra 	$L__BB0_25;
	mov.u32 	%r375, %r364;
	mov.u32 	%r365, %r371;
	mov.u32 	%r377, %r69;
	mov.u32 	%r378, %r68;
$L__BB0_25:
	ld.param.u64 	%rd45, [_Z17VectorizedDstMaskIfhEvmifPKT_PT0_PS0_bml_param_3];
	cvt.rn.f32.u32 	%f83, %r375;
	fma.rn.f32 	%f35, %f83, 0f2F800000, 0f2F000000;
	cvt.rn.f32.u32 	%f84, %r365;
	fma.rn.f32 	%f36, %f84, 0f2F800000, 0f2F000000;
	cvt.rn.f32.u32 	%f85, %r377;
	fma.rn.f32 	%f37, %f85, 0f2F800000, 0f2F000000;
	cvt.rn.f32.u32 	%f86, %r378;
	fma.rn.f32 	%f38, %f86, 0f2F800000, 0f2F000000;
	setp.ge.s32 	%p25, %r60, %r59;
	cvt.u64.u32 	%rd28, %r60;
	add.s64 	%rd6, %rd11, %rd28;
	cvta.to.global.u64 	%rd29, %rd45;
	shl.b64 	%rd30, %rd6, 2;
	add.s64 	%rd7, %rd29, %rd30;
	@%p25 bra 	$L__BB0_27;
	ld.global.f32 	%f98, [%rd7];
$L__BB0_27:
	add.s32 	%r75, %r60, 1;
	setp.ge.s32 	%p26, %r75, %r59;
	@%p26 bra 	$L__BB0_29;
	ld.global.f32 	%f99, [%rd7+4];
$L__BB0_29:
	add.s32 	%r76, %r60, 2;
	setp.ge.s32 	%p27, %r76, %r59;
	@%p27 bra 	$L__BB0_31;
	ld.global.f32 	%f100, [%rd7+8];
$L__BB0_31:
	add.s32 	%r77, %r60, 3;
	setp.ge.s32 	%p28, %r77, %r59;
	@%p28 bra 	$L__BB0_33;
	ld.global.f32 	%f101, [%rd7+12];
$L__BB0_33:
	ld.param.s8 	%rs3, [_Z17VectorizedDstMaskIfhEvmifPKT_PT0_PS0_bml_param_6];
	setp.ne.s16 	%p29, %rs3, 0;
	mov.f32 	%f117, 0f00000000;
	mov.f32 	%f121, 0f00000000;
	@%p29 bra 	$L__BB0_36;
	setp.gt.f32 	%p34, %f35, %f68;
	selp.f32 	%f114, %f98, 0f00000000, %p34;
	selp.f32 	%f118, 0f3F800000, 0f00000000, %p34;
	setp.gt.f32 	%p35, %f36, %f68;
	selp.f32 	%f115, %f99, 0f00000000, %p35;
	selp.f32 	%f119, 0f3F800000, 0f00000000, %p35;
	setp.gt.f32 	%p36, %f37, %f68;
	selp.f32 	%f116, %f100, 0f00000000, %p36;
	selp.f32 	%f120, 0f3F800000, 0f00000000, %p36;
	setp.leu.f32 	%p37, %f38, %f68;
	@%p37 bra 	$L__BB0_38;
	mov.f32 	%f121, 0f3F800000;
	mov.f32 	%f117, %f101;
	bra.uni 	$L__BB0_38;
$L__BB0_36:
	setp.gt.f32 	%p30, %f35, %f68;
	mul.f32 	%f88, %f1, %f98;
	selp.f32 	%f114, %f88, 0f00000000, %p30;
	selp.f32 	%f118, 0f3F800000, 0f00000000, %p30;
	setp.gt.f32 	%p31, %f36, %f68;
	mul.f32 	%f89, %f1, %f99;
	selp.f32 	%f115, %f89, 0f00000000, %p31;
	selp.f32 	%f119, 0f3F800000, 0f00000000, %p31;
	setp.gt.f32 	%p32, %f37, %f68;
	mul.f32 	%f90, %f1, %f100;
	selp.f32 	%f116, %f90, 0f00000000, %p32;
	selp.f32 	%f120, 0f3F800000, 0f00000000, %p32;
	setp.leu.f32 	%p33, %f38, %f68;
	@%p33 bra 	$L__BB0_38;
	mul.f32 	%f117, %f1, %f101;
	mov.f32 	%f121, 0f3F800000;
$L__BB0_38:
	setp.ge.s32 	%p38, %r60, %r59;
	@%p38 bra 	$L__BB0_40;
	add.s64 	%rd32, %rd2, %rd30;
	st.global.f32 	[%rd32], %f114;
	cvt.rzi.u32.f32 	%r345, %f118;
	add.s64 	%rd33, %rd1, %rd6;
	st.global.u8 	[%rd33], %r345;
$L__BB0_40:
	setp.ge.s32 	%p39, %r75, %r59;
	@%p39 bra 	$L__BB0_42;
	add.s64 	%rd35, %rd2, %rd30;
	st.global.f32 	[%rd35+4], %f115;
	cvt.rzi.u32.f32 	%r346, %f119;
	add.s64 	%rd36, %rd1, %rd6;
	st.global.u8 	[%rd36+1], %r346;
$L__BB0_42:
	setp.ge.s32 	%p40, %r76, %r59;
	@%p40 bra 	$L__BB0_44;
	add.s64 	%rd38, %rd2, %rd30;
	st.global.f32 	[%rd38+8], %f116;
	cvt.rzi.u32.f32 	%r347, %f120;
	add.s64 	%rd39, %rd1, %rd6;
	st.global.u8 	[%rd39+2], %r347;
$L__BB0_44:
	setp.ge.s32 	%p41, %r77, %r59;
	@%p41 bra 	$L__BB0_46;
	add.s64 	%rd41, %rd2, %rd30;
	st.global.f32 	[%rd41+12], %f117;
	cvt.rzi.u32.f32 	%r348, %f121;
	add.s64 	%rd42, %rd1, %rd6;
	st.global.u8 	[%rd42+3], %r348;
$L__BB0_46:
	ret;

}


// ===== COMPILED SASS (sm_100) =====

	.target	sm_100

	.elftype	@"ET_EXEC"


//--------------------- .note.nv.tkinfo           --------------------------
	.section	.note.nv.tkinfo,"",@"SHT_NOTE"
	.sectionflags	@"SHF_NOTE_NV_TKINFO"
	.tkinfo
        /*0018*/ 	.word	0x00000002
        /*0030*/ 	.string	""
        /*0030*/ 	.string	"ptxas"
        /*0030*/ 	.string	"Cuda compilation tools, release 13.0, V13.0.88"
        /*0030*/ 	.string	"Build cuda_13.0.r13.0/compiler.36424714_0"
        /*0030*/ 	.string	"-arch sm_100 -m 64 "



//--------------------- .note.nv.cuinfo           --------------------------
	.section	.note.nv.cuinfo,"",@"SHT_NOTE"
	.sectionflags	@"SHF_NOTE_NV_CUINFO"
        /*0018*/ 	.short	0x0002
        /*001a*/ 	.short	0x0064
        /*001c*/ 	.short	0x0082
	.zero		2


//--------------------- .nv.info                  --------------------------
	.section	.nv.info,"",@"SHT_CUDA_INFO"
	.align	4


	//----- nvinfo : EIATTR_REGCOUNT
	.align		4
        /*0000*/ 	.byte	0x04, 0x2f
        /*0002*/ 	.short	(.L_10 - .L_9)
	.align		4
.L_9:
        /*0004*/ 	.word	index@(_Z17VectorizedDstMaskIfhEvmifPKT_PT0_PS0_bml)
        /*0008*/ 	.word	0x0000001f


	//----- nvinfo : EIATTR_FRAME_SIZE
	.align		4
.L_10:
        /*000c*/ 	.byte	0x04, 0x11
        /*000e*/ 	.short	(.L_12 - .L_11)
	.align		4
.L_11:
        /*0010*/ 	.word	index@($__internal_0_$__cuda_sm20_rcp_rn_f32_slowpath)
        /*0014*/ 	.word	0x00000000


	//----- nvinfo : EIATTR_FRAME_SIZE
	.align		4
.L_12:
        /*0018*/ 	.byte	0x04, 0x11
        /*001a*/ 	.short	(.L_14 - .L_13)
	.align		4
.L_13:
        /*001c*/ 	.word	index@(_Z17VectorizedDstMaskIfhEvmifPKT_PT0_PS0_bml)
        /*0020*/ 	.word	0x00000000


	//----- nvinfo : EIATTR_MIN_STACK_SIZE
	.align		4
.L_14:
        /*0024*/ 	.byte	0x04, 0x12
        /*0026*/ 	.short	(.L_16 - .L_15)
	.align		4
.L_15:
        /*0028*/ 	.word	index@(_Z17VectorizedDstMaskIfhEvmifPKT_PT0_PS0_bml)
        /*002c*/ 	.word	0x00000000
.L_16:


//--------------------- .nv.compat                --------------------------
	.section	.nv.compat,"",@"SHT_CUDA_COMPAT_INFO"
	.align	4
        /*0000*/ 	.byte	0x02, 0x09, 0x00, 0x00, 0x02, 0x02, 0x01, 0x00, 0x02, 0x05, 0x05, 0x00, 0x03, 0x07, 0x01, 0x01
        /*0010*/ 	.byte	0x02, 0x03, 0x00, 0x00, 0x02, 0x06, 0x01, 0x00, 0x04, 0x0b, 0x08, 0x00, 0x09, 0x00, 0x00, 0x00
        /*0020*/ 	.byte	0x00, 0x00, 0x00, 0x00


//--------------------- .nv.info._Z17VectorizedDstMaskIfhEvmifPKT_PT0_PS0_bml --------------------------
	.section	.nv.info._Z17VectorizedDstMaskIfhEvmifPKT_PT0_PS0_bml,"",@"SHT_CUDA_INFO"
	.sectionflags	@""
	.align	4


	//----- nvinfo : EIATTR_CUDA_API_VERSION
	.align		4
        /*0000*/ 	.byte	0x04, 0x37
        /*0002*/ 	.short	(.L_18 - .L_17)
.L_17:
        /*0004*/ 	.word	0x00000082


	//----- nvinfo : EIATTR_KPARAM_INFO
	.align		4
.L_18:
        /*0008*/ 	.byte	0x04, 0x17
        /*000a*/ 	.short	(.L_20 - .L_19)
.L_19:
        /*000c*/ 	.word	0x00000000
        /*0010*/ 	.short	0x0008
        /*0012*/ 	.short	0x0038
        /*0014*/ 	.byte	0x00, 0xf0, 0x21, 0x00


	//----- nvinfo : EIATTR_KPARAM_INFO
	.align		4
.L_20:
        /*0018*/ 	.byte	0x04, 0x17
        /*001a*/ 	.short	(.L_22 - .L_21)
.L_21:
        /*001c*/ 	.word	0x00000000
        /*0020*/ 	.short	0x0007
        /*0022*/ 	.short	0x0030
        /*0024*/ 	.byte	0x00, 0xf0, 0x21, 0x00


	//----- nvinfo : EIATTR_KPARAM_INFO
	.align		4
.L_22:
        /*0028*/ 	.byte	0x04, 0x17
        /*002a*/ 	.short	(.L_24 - .L_23)
.L_23:
        /*002c*/ 	.word	0x00000000
        /*0030*/ 	.short	0x0006
        /*0032*/ 	.short	0x0028
        /*0034*/ 	.byte	0x00, 0xf0, 0x05, 0x00


	//----- nvinfo : EIATTR_KPARAM_INFO
	.align		4
.L_24:
        /*0038*/ 	.byte	0x04, 0x17
        /*003a*/ 	.short	(.L_26 - .L_25)
.L_25:
        /*003c*/ 	.word	0x00000000
        /*0040*/ 	.short	0x0005
        /*0042*/ 	.short	0x0020
        /*0044*/ 	.byte	0x00, 0xf5, 0x21, 0x00


	//----- nvinfo : EIATTR_KPARAM_INFO
	.align		4
.L_26:
        /*0048*/ 	.byte	0x04, 0x17
        /*004a*/ 	.short	(.L_28 - .L_27)
.L_27:
        /*004c*/ 	.word	0x00000000
        /*0050*/ 	.short	0x0004
        /*0052*/ 	.short	0x0018
        /*0054*/ 	.byte	0x00, 0xf5, 0x21, 0x00


	//----- nvinfo : EIATTR_KPARAM_INFO
	.align		4
.L_28:
        /*0058*/ 	.byte	0x04, 0x17
        /*005a*/ 	.short	(.L_30 - .L_29)
.L_29:
        /*005c*/ 	.word	0x00000000
        /*0060*/ 	.short	0x0003
        /*0062*/ 	.short	0x0010
        /*0064*/ 	.byte	0x00, 0xf5, 0x21, 0x00


	//----- nvinfo : EIATTR_KPARAM_INFO
	.align		4
.L_30:
        /*0068*/ 	.byte	0x04, 0x17
        /*006a*/ 	.short	(.L_32 - .L_31)
.L_31:
        /*006c*/ 	.word	0x00000000
        /*0070*/ 	.short	0x0002
        /*0072*/ 	.short	0x000c
        /*0074*/ 	.byte	0x00, 0xf0, 0x11, 0x00


	//----- nvinfo : EIATTR_KPARAM_INFO
	.align		4
.L_32:
        /*0078*/ 	.byte	0x04, 0x17
        /*007a*/ 	.short	(.L_34 - .L_33)
.L_33:
        /*007c*/ 	.word	0x00000000
        /*0080*/ 	.short	0x0001
        /*0082*/ 	.short	0x0008
        /*0084*/ 	.byte	0x00, 0xf0, 0x11, 0x00


	//----- nvinfo : EIATTR_KPARAM_INFO
	.align		4
.L_34:
        /*0088*/ 	.byte	0x04, 0x17
        /*008a*/ 	.short	(.L_36 - .L_35)
.L_35:
        /*008c*/ 	.word	0x00000000
        /*0090*/ 	.short	0x0000
        /*0092*/ 	.short	0x0000
        /*0094*/ 	.byte	0x00, 0xf0, 0x21, 0x00


	//----- nvinfo : EIATTR_SPARSE_MMA_MASK
	.align		4
.L_36:
        /*0098*/ 	.byte	0x03, 0x50
        /*009a*/ 	.short	0x0000


	//----- nvinfo : EIATTR_MAXREG_COUNT
	.align		4
        /*009c*/ 	.byte	0x03, 0x1b
        /*009e*/ 	.short	0x00ff


	//----- nvinfo : EIATTR_MERCURY_ISA_VERSION
	.align		4
        /*00a0*/ 	.byte	0x03, 0x5f
        /*00a2*/ 	.short	0x0101


	//----- nvinfo : EIATTR_VRC_CTA_INIT_COUNT
	.align		4
        /*00a4*/ 	.byte	0x02, 0x4a
	.zero		1
	.zero		1


	//----- nvinfo : EIATTR_EXIT_INSTR_OFFSETS
	.align		4
        /*00a8*/ 	.byte	0x04, 0x1c
        /*00aa*/ 	.short	(.L_38 - .L_37)


	//   ....[0]....
.L_37:
        /*00ac*/ 	.word	0x000010a0


	//   ....[1]....
        /*00b0*/ 	.word	0x00001c40


	//   ....[2]....
        /*00b4*/ 	.word	0x00001ce0


	//----- nvinfo : EIATTR_CRS_STACK_SIZE
	.align		4
.L_38:
        /*00b8*/ 	.byte	0x04, 0x1e
        /*00ba*/ 	.short	(.L_40 - .L_39)
.L_39:
        /*00bc*/ 	.word	0x00000000


	//----- nvinfo : EIATTR_CBANK_PARAM_SIZE
	.align		4
.L_40:
        /*00c0*/ 	.byte	0x03, 0x19
        /*00c2*/ 	.short	0x0040


	//----- nvinfo : EIATTR_PARAM_CBANK
	.align		4
        /*00c4*/ 	.byte	0x04, 0x0a
        /*00c6*/ 	.short	(.L_42 - .L_41)
	.align		4
.L_41:
        /*00c8*/ 	.word	index@(.nv.constant0._Z17VectorizedDstMaskIfhEvmifPKT_PT0_PS0_bml)
        /*00cc*/ 	.short	0x0380
        /*00ce*/ 	.short	0x0040


	//----- nvinfo : EIATTR_SW_WAR
	.align		4
.L_42:
        /*00d0*/ 	.byte	0x04, 0x36
        /*00d2*/ 	.short	(.L_44 - .L_43)
.L_43:
        /*00d4*/ 	.word	0x00000008
.L_44:


//--------------------- .nv.callgraph             --------------------------
	.section	.nv.callgraph,"",@"SHT_CUDA_CALLGRAPH"
	.align	4
	.sectionentsize	8
	.align		4
        /*0000*/ 	.word	0x00000000
	.align		4
        /*0004*/ 	.word	0xffffffff
	.align		4
        /*0008*/ 	.word	0x00000000
	.align		4
        /*000c*/ 	.word	0xfffffffe
	.align		4
        /*0010*/ 	.word	0x00000000
	.align		4
        /*0014*/ 	.word	0xfffffffd
	.align		4
        /*0018*/ 	.word	0x00000000
	.align		4
        /*001c*/ 	.word	0xfffffffc


//--------------------- .nv.constant4             --------------------------
	.section	.nv.constant4,"a",@progbits
	.align	8
	.align		8
.nv.constant4:
        /*0000*/ 	.dword	precalc_xorwow_matrix
	.align		8
        /*0008*/ 	.dword	precalc_xorwow_offset_matrix
	.align		8
        /*0010*/ 	.dword	mrg32k3aM1
	.align		8
        /*0018*/ 	.dword	mrg32k3aM2
	.align		8
        /*0020*/ 	.dword	mrg32k3aM1SubSeq
	.align		8
        /*0028*/ 	.dword	mrg32k3aM2SubSeq
	.align		8
        /*0030*/ 	.dword	mrg32k3aM1Seq
	.align		8
        /*0038*/ 	.dword	mrg32k3aM2Seq


//--------------------- .nv.constant3             --------------------------
	.section	.nv.constant3,"a",@progbits
	.align	8
.nv.constant3:
	.type		__cr_lgamma_table,@object
	.size		__cr_lgamma_table,(.L_8 - __cr_lgamma_table)
__cr_lgamma_table:
        /*0000*/ 	.byte	0x00, 0x00, 0x00, 0x00, 0x00, 0x00, 0x00, 0x00, 0x00, 0x00, 0x00, 0x00, 0x00, 0x00, 0x00, 0x00
        /*0010*/ 	.byte	0xef, 0x39, 0xfa, 0xfe, 0x42, 0x2e, 0xe6, 0x3f, 0x02, 0x20, 0x2a, 0xfa, 0x0b, 0xab, 0xfc, 0x3f
        /*0020*/ 	.byte	0xf9, 0x2c, 0x92, 0x7c, 0xa7, 0x6c, 0x09, 0x40, 0xc9, 0x79, 0x44, 0x3c, 0x64, 0x26, 0x13, 0x40
        /*0030*/ 	.byte	0xca, 0x01, 0xcf, 0x3a, 0x27, 0x51, 0x1a, 0x40, 0x30, 0xcc, 0x2d, 0xf3, 0xe1, 0x0c, 0x21, 0x40
        /*0040*/ 	.byte	0x0d, 0xb7, 0xfc, 0x82, 0x8e, 0x35, 0x25, 0x40
.L_8:


//--------------------- .text._Z17VectorizedDstMaskIfhEvmifPKT_PT0_PS0_bml --------------------------
	.section	.text._Z17VectorizedDstMaskIfhEvmifPKT_PT0_PS0_bml,"ax",@progbits
	.align	128
        .global         _Z17VectorizedDstMaskIfhEvmifPKT_PT0_PS0_bml
        .type           _Z17VectorizedDstMaskIfhEvmifPKT_PT0_PS0_bml,@function
        .size           _Z17VectorizedDstMaskIfhEvmifPKT_PT0_PS0_bml,(.L_x_26 - _Z17VectorizedDstMaskIfhEvmifPKT_PT0_PS0_bml)
        .other          _Z17VectorizedDstMaskIfhEvmifPKT_PT0_PS0_bml,@"STO_CUDA_ENTRY STV_DEFAULT"
_Z17VectorizedDstMaskIfhEvmifPKT_PT0_PS0_bml:
.text._Z17VectorizedDstMaskIfhEvmifPKT_PT0_PS0_bml:
[----:B------:R-:W-:Y:S01]  /*0000*/  LDC R1, c[0x0][0x37c] ;  /* 0x0000df00ff017b82 */ /* 0x000fe20000000800 */
[----:B------:R-:W0:Y:S07]  /*0010*/  S2R R20, SR_TID.X ;  /* 0x0000000000147919 */ /* 0x000e2e0000002100 */
[----:B------:R-:W1:Y:S01]  /*0020*/  S2UR UR4, SR_CTAID.X ;  /* 0x00000000000479c3 */ /* 0x000e620000002500 */
[----:B------:R-:W1:Y:S01]  /*0030*/  LDCU UR6, c[0x0][0x360] ;  /* 0x00006c00ff0677ac */ /* 0x000e620008000800 */
[----:B------:R-:W2:Y:S01]  /*0040*/  LDCU.64 UR10, c[0x0][0x3b0] ;  /* 0x00007600ff0a77ac */ /* 0x000ea20008000a00 */
[----:B------:R-:W3:Y:S01]  /*0050*/  LDCU.64 UR12, c[0x0][0x388] ;  /* 0x00007100ff0c77ac */ /* 0x000ee20008000a00 */
[----:B--2---:R-:W-:-:S02]  /*0060*/  USHF.R.U64 UR9, UR10, 0x2, UR11 ;  /* 0x000000020a097899 */ /* 0x004fc4000800120b */
[----:B-1----:R-:W-:Y:S02]  /*0070*/  UIMAD UR6, UR6, UR4, URZ ;  /* 0x00000004060672a4 */ /* 0x002fe4000f8e02ff */
[----:B------:R-:W-:Y:S01]  /*0080*/  UIMAD.WIDE.U32 UR4, UR9, -0x2daee0ad, URZ ;  /* 0xd2511f53090478a5 */ /* 0x000fe2000f8e00ff */
[----:B---3--:R-:W-:Y:S01]  /*0090*/  IMAD.U32 R3, RZ, RZ, UR12 ;  /* 0x0000000cff037e24 */ /* 0x008fe2000f8e00ff */
[----:B------:R-:W-:Y:S02]  /*00a0*/  USHF.R.U32.HI UR10, URZ, 0x2, UR11 ;  /* 0x00000002ff0a7899 */ /* 0x000fe4000801160b */
[----:B0-----:R-:W-:Y:S01]  /*00b0*/  VIADD R0, R20, UR6 ;  /* 0x0000000614007c36 */ /* 0x001fe20008000000 */
[----:B------:R-:W-:Y:S01]  /*00c0*/  USHF.R.S32.HI UR16, URZ, 0x1f, UR12 ;  /* 0x0000001fff107899 */ /* 0x000fe2000801140c */
[----:B------:R-:W-:Y:S01]  /*00d0*/  IMAD.U32 R11, RZ, RZ, UR5 ;  /* 0x00000005ff0b7e24 */ /* 0x000fe2000f8e00ff */
[----:B------:R-:W-:Y:S01]  /*00e0*/  UIADD3 UR17, UPT, UPT, UR12, -0x61c88647, URZ ;  /* 0x9e3779b90c117890 */ /* 0x000fe2000fffe0ff */
[----:B------:R-:W-:Y:S01]  /*00f0*/  IMAD.WIDE.U32 R4, R0, -0x326172a9, RZ ;  /* 0xcd9e8d5700047825 */ /* 0x000fe200078e00ff */
[----:B------:R-:W-:Y:S01]  /*0100*/  SHF.R.S32.HI R2, RZ, 0x1f, R0 ;  /* 0x0000001fff027819 */ /* 0x000fe20000011400 */
[----:B------:R-:W-:-:S02]  /*0110*/  UIADD3 UR18, UPT, UPT, UR16, -0x4498517b, URZ ;  /* 0xbb67ae8510127890 */ /* 0x000fc4000fffe0ff */
[----:B------:R-:W-:Y:S01]  /*0120*/  IMAD.U32 R10, RZ, RZ, UR4 ;  /* 0x00000004ff0a7e24 */ /* 0x000fe2000f8e00ff */
[----:B------:R-:W-:Y:S01]  /*0130*/  LOP3.LUT R6, R5, UR10, R3, 0x96, !PT ;  /* 0x0000000a05067c12 */ /* 0x000fe2000f8e9603 */
[----:B------:R-:W-:Y:S01]  /*0140*/  UIADD3 UR19, UPT, UPT, UR12, 0x3c6ef372, URZ ;  /* 0x3c6ef3720c137890 */ /* 0x000fe2000fffe0ff */
[----:B------:R-:W-:Y:S01]  /*0150*/  LOP3.LUT R8, R2, UR16, R11, 0x96, !PT ;  /* 0x0000001002087c12 */ /* 0x000fe2000f8e960b */
[----:B------:R-:W-:Y:S02]  /*0160*/  UIADD3 UR4, UPT, UPT, UR16, 0x76cf5d0a, URZ ;  /* 0x76cf5d0a10047890 */ /* 0x000fe4000fffe0ff */
[----:B------:R-:W-:Y:S01]  /*0170*/  IMAD.WIDE.U32 R6, R6, -0x2daee0ad, RZ ;  /* 0xd2511f5306067825 */ /* 0x000fe200078e00ff */
[----:B------:R-:W-:Y:S02]  /*0180*/  UIADD3 UR20, UPT, UPT, UR12, -0x255992d5, URZ ;  /* 0xdaa66d2b0c147890 */ /* 0x000fe4000fffe0ff */
[----:B------:R-:W-:Y:S01]  /*0190*/  UIADD3 UR22, UPT, UPT, UR16, -0x126145ec, URZ ;  /* 0xed9eba1410167890 */ /* 0x000fe2000fffe0ff */
[----:B------:R-:W-:Y:S01]  /*01a0*/  IMAD.WIDE.U32 R8, R8, -0x326172a9, RZ ;  /* 0xcd9e8d5708087825 */ /* 0x000fe200078e00ff */
[----:B------:R-:W-:Y:S01]  /*01b0*/  LOP3.LUT R10, R10, UR18, R7, 0x96, !PT ;  /* 0x000000120a0a7c12 */ /* 0x000fe2000f8e9607 */
[----:B------:R-:W-:-:S02]  /*01c0*/  UIADD3 UR21, UPT, UPT, UR12, 0x78dde6e4, URZ ;  /* 0x78dde6e40c157890 */ /* 0x000fc4000fffe0ff */
[----:B------:R-:W-:Y:S01]  /*01d0*/  UIADD3 UR23, UPT, UPT, UR12, 0x1715609d, URZ ;  /* 0x1715609d0c177890 */ /* 0x000fe2000fffe0ff */
[----:B------:R-:W-:Y:S01]  /*01e0*/  LOP3.LUT R4, R4, UR17, R9, 0x96, !PT ;  /* 0x0000001104047c12 */ /* 0x000fe2000f8e9609 */
[----:B------:R-:W-:Y:S01]  /*01f0*/  IMAD.WIDE.U32 R10, R10, -0x326172a9, RZ ;  /* 0xcd9e8d570a0a7825 */ /* 0x000fe200078e00ff */
[----:B------:R-:W-:Y:S02]  /*0200*/  UIADD3 UR24, UPT, UPT, UR16, -0x56f99767, URZ ;  /* 0xa906689910187890 */ /* 0x000fe4000fffe0ff */
[----:B------:R-:W-:Y:S01]  /*0210*/  UIADD3 UR26, UPT, UPT, UR16, 0x646e171e, URZ ;  /* 0x646e171e101a7890 */ /* 0x000fe2000fffe0ff */
[----:B------:R-:W-:Y:S01]  /*0220*/  IMAD.WIDE.U32 R4, R4, -0x2daee0ad, RZ ;  /* 0xd2511f5304047825 */ /* 0x000fe200078e00ff */
[----:B------:R-:W-:Y:S01]  /*0230*/  LOP3.LUT R7, R8, UR19, R11, 0x96, !PT ;  /* 0x0000001308077c12 */ /* 0x000fe2000f8e960b */
[----:B------:R-:W-:Y:S02]  /*0240*/  UIADD3 UR25, UPT, UPT, UR12, -0x4ab325aa, URZ ;  /* 0xb54cda560c197890 */ /* 0x000fe4000fffe0ff */
[----:B------:R-:W-:Y:S01]  /*0250*/  UIADD3 UR28, UPT, UPT, UR16, 0x1fd5c5a3, URZ ;  /* 0x1fd5c5a3101c7890 */ /* 0x000fe2000fffe0ff */
[----:B------:R-:W-:Y:S01]  /*0260*/  LOP3.LUT R8, R6, UR4, R5, 0x96, !PT ;  /* 0x0000000406087c12 */ /* 0x000fe2000f8e9605 */
[----:B------:R-:W-:Y:S01]  /*0270*/  UIADD3 UR4, UPT, UPT, UR16, 0x32370b8f, URZ ;  /* 0x32370b8f10047890 */ /* 0x000fe2000fffe0ff */
[----:B------:R-:W-:Y:S01]  /*0280*/  IMAD.WIDE.U32 R6, R7, -0x2daee0ad, RZ ;  /* 0xd2511f5307067825 */ /* 0x000fe200078e00ff */
[----:B------:R-:W-:-:S02]  /*0290*/  UIADD3 UR27, UPT, UPT, UR12, 0x5384540f, URZ ;  /* 0x5384540f0c1b7890 */ /* 0x000fc4000fffe0ff */
[----:B------:R-:W-:Y:S01]  /*02a0*/  UIADD3 UR29, UPT, UPT, UR12, -0xe443238, URZ ;  /* 0xf1bbcdc80c1d7890 */ /* 0x000fe2000fffe0ff */
[----:B------:R-:W-:Y:S01]  /*02b0*/  IMAD.WIDE.U32 R8, R8, -0x326172a9, RZ ;  /* 0xcd9e8d5708087825 */ /* 0x000fe200078e00ff */
[----:B------:R-:W-:Y:S01]  /*02c0*/  LOP3.LUT R11, R4, UR4, R7, 0x96, !PT ;  /* 0x00000004040b7c12 */ /* 0x000fe2000f8e9607 */
[----:B------:R-:W-:Y:S02]  /*02d0*/  UIADD3 UR30, UPT, UPT, UR16, -0x24c28bd8, URZ ;  /* 0xdb3d7428101e7890 */ /* 0x000fe4000fffe0ff */
[----:B------:R-:W-:Y:S01]  /*02e0*/  UIADD3 UR31, UPT, UPT, UR16, -0x695add53, URZ ;  /* 0x96a522ad101f7890 */ /* 0x000fe2000fffe0ff */
[----:B------:R-:W-:Y:S01]  /*02f0*/  LOP3.LUT R4, R10, UR20, R9, 0x96, !PT ;  /* 0x000000140a047c12 */ /* 0x000fe2000f8e9609 */
[----:B------:R-:W-:Y:S01]  /*0300*/  IMAD.WIDE.U32 R10, R11, -0x326172a9, RZ ;  /* 0xcd9e8d570b0a7825 */ /* 0x000fe200078e00ff */
[----:B------:R-:W-:-:S03]  /*0310*/  UIADD3 UR8, UPT, UPT, UR12, -0x700cb87f, URZ ;  /* 0x8ff347810c087890 */ /* 0x000fc6000fffe0ff */
[----:B------:R-:W-:Y:S01]  /*0320*/  IMAD.WIDE.U32 R4, R4, -0x2daee0ad, RZ ;  /* 0xd2511f5304047825 */ /* 0x000fe200078e00ff */
[----:B------:R-:W-:-:S04]  /*0330*/  LOP3.LUT R8, R8, UR21, R11, 0x96, !PT ;  /* 0x0000001508087c12 */ /* 0x000fc8000f8e960b */
[----:B------:R-:W-:Y:S01]  /*0340*/  LOP3.LUT R12, R6, UR22, R5, 0x96, !PT ;  /* 0x00000016060c7c12 */ /* 0x000fe2000f8e9605 */
[----:B------:R-:W-:-:S04]  /*0350*/  IMAD.WIDE.U32 R8, R8, -0x2daee0ad, RZ ;  /* 0xd2511f5308087825 */ /* 0x000fc800078e00ff */
[----:B------:R-:W-:Y:S01]  /*0360*/  IMAD.WIDE.U32 R12, R12, -0x326172a9, RZ ;  /* 0xcd9e8d570c0c7825 */ /* 0x000fe200078e00ff */
[----:B------:R-:W-:-:S04]  /*0370*/  LOP3.LUT R6, R4, UR24, R9, 0x96, !PT ;  /* 0x0000001804067c12 */ /* 0x000fc8000f8e9609 */
[----:B------:R-:W-:Y:S01]  /*0380*/  LOP3.LUT R14, R10, UR23, R13, 0x96, !PT ;  /* 0x000000170a0e7c12 */ /* 0x000fe2000f8e960d */
[----:B------:R-:W-:-:S04]  /*0390*/  IMAD.WIDE.U32 R6, R6, -0x326172a9, RZ ;  /* 0xcd9e8d5706067825 */ /* 0x000fc800078e00ff */
[----:B------:R-:W-:Y:S01]  /*03a0*/  IMAD.WIDE.U32 R14, R14, -0x2daee0ad, RZ ;  /* 0xd2511f530e0e7825 */ /* 0x000fe200078e00ff */
[----:B------:R-:W-:-:S04]  /*03b0*/  LOP3.LUT R4, R12, UR25, R7, 0x96, !PT ;  /* 0x000000190c047c12 */ /* 0x000fc8000f8e9607 */
[----:B------:R-:W-:Y:S01]  /*03c0*/  LOP3.LUT R10, R8, UR26, R15, 0x96, !PT ;  /* 0x0000001a080a7c12 */ /* 0x000fe2000f8e960f */
[----:B------:R-:W-:Y:S02]  /*03d0*/  IMAD.U32 R8, RZ, RZ, UR13 ;  /* 0x0000000dff087e24 */ /* 0x000fe4000f8e00ff */
[----:B------:R-:W-:-:S04]  /*03e0*/  IMAD.WIDE.U32 R4, R4, -0x2daee0ad, RZ ;  /* 0xd2511f5304047825 */ /* 0x000fc800078e00ff */
[----:B------:R-:W-:Y:S01]  /*03f0*/  FADD R8, -R8, 1 ;  /* 0x3f80000008087421 */ /* 0x000fe20000000100 */
[----:B------:R-:W-:Y:S01]  /*0400*/  IMAD.WIDE.U32 R10, R10, -0x326172a9, RZ ;  /* 0xcd9e8d570a0a7825 */ /* 0x000fe200078e00ff */
[----:B------:R-:W-:-:S03]  /*0410*/  LOP3.LUT R7, R14, UR28, R5, 0x96, !PT ;  /* 0x0000001c0e077c12 */ /* 0x000fc6000f8e9605 */
[----:B------:R-:W-:Y:S01]  /*0420*/  VIADD R3, R8, 0x1800000 ;  /* 0x0180000008037836 */ /* 0x000fe20000000000 */
[----:B------:R-:W-:Y:S01]  /*0430*/  LOP3.LUT R24, R6, UR27, R11, 0x96, !PT ;  /* 0x0000001b06187c12 */ /* 0x000fe2000f8e960b */
[----:B------:R-:W-:-:S03]  /*0440*/  IMAD.WIDE.U32 R6, R7, -0x326172a9, RZ ;  /* 0xcd9e8d5707067825 */ /* 0x000fc600078e00ff */
[----:B------:R-:W-:Y:S01]  /*0450*/  LOP3.LUT R3, R3, 0x7f800000, RZ, 0xc0, !PT ;  /* 0x7f80000003037812 */ /* 0x000fe200078ec0ff */
[----:B------:R-:W-:Y:S01]  /*0460*/  IMAD.WIDE.U32 R24, R24, -0x2daee0ad, RZ ;  /* 0xd2511f5318187825 */ /* 0x000fe200078e00ff */
[----:B------:R-:W-:Y:S02]  /*0470*/  LOP3.LUT R7, R10, UR29, R7, 0x96, !PT ;  /* 0x0000001d0a077c12 */ /* 0x000fe4000f8e9607 */
[----:B------:R-:W-:Y:S02]  /*0480*/  ISETP.GT.U32.AND P0, PT, R3, 0x1ffffff, PT ;  /* 0x01ffffff0300780c */ /* 0x000fe40003f04070 */
[----:B------:R-:W-:Y:S01]  /*0490*/  LOP3.LUT R4, R4, UR30, R25, 0x96, !PT ;  /* 0x0000001e04047c12 */ /* 0x000fe2000f8e9619 */
[----:B------:R-:W-:-:S04]  /*04a0*/  IMAD.HI.U32 R3, R7, -0x2daee0ad, RZ ;  /* 0xd2511f5307037827 */ /* 0x000fc800078e00ff */
[----:B------:R-:W-:Y:S01]  /*04b0*/  IMAD.WIDE.U32 R4, R4, -0x326172a9, RZ ;  /* 0xcd9e8d5704047825 */ /* 0x000fe200078e00ff */
[----:B------:R-:W-:-:S04]  /*04c0*/  LOP3.LUT R24, R24, UR31, R3, 0x96, !PT ;  /* 0x0000001f18187c12 */ /* 0x000fc8000f8e9603 */
[----:B------:R-:W-:Y:S01]  /*04d0*/  LOP3.LUT R3, R6, UR8, R5, 0x96, !PT ;  /* 0x0000000806037c12 */ /* 0x000fe2000f8e9605 */
[----:B------:R-:W-:Y:S06]  /*04e0*/  @P0 BRA `(.L_x_0) ;  /* 0x00000000000c0947 */ /* 0x000fec0003800000 */
[----:B------:R-:W-:-:S07]  /*04f0*/  MOV R6, 0x510 ;  /* 0x0000051000067802 */ /* 0x000fce0000000f00 */
[----:B------:R-:W-:Y:S05]  /*0500*/  CALL.REL.NOINC `($__internal_0_$__cuda_sm20_rcp_rn_f32_slowpath) ;  /* 0x0000001400f87944 */ /* 0x000fea0003c00000 */
[----:B------:R-:W-:Y:S05]  /*0510*/  BRA `(.L_x_1) ;  /* 0x0000000000107947 */ /* 0x000fea0003800000 */
.L_x_0:
[----:B------:R-:W0:Y:S02]  /*0520*/  MUFU.RCP R5, R8 ;  /* 0x0000000800057308 */ /* 0x000e240000001000 */
[----:B0-----:R-:W-:-:S04]  /*0530*/  FFMA R6, R8, R5, -1 ;  /* 0xbf80000008067423 */ /* 0x001fc80000000005 */
[----:B------:R-:W-:-:S04]  /*0540*/  FADD.FTZ R6, -R6, -RZ ;  /* 0x800000ff06067221 */ /* 0x000fc80000010100 */
[----:B------:R-:W-:-:S07]  /*0550*/  FFMA R5, R5, R6, R5 ;  /* 0x0000000605057223 */ /* 0x000fce0000000005 */
.L_x_1:
[----:B------:R-:W0:Y:S01]  /*0560*/  LDCU.64 UR4, c[0x0][0x3b8] ;  /* 0x00007700ff0477ac */ /* 0x000e220008000a00 */
[----:B------:R-:W-:Y:S01]  /*0570*/  IMAD R6, R7, -0x2daee0ad, RZ ;  /* 0xd2511f5307067824 */ /* 0x000fe200078e02ff */
[----:B------:R-:W-:Y:S01]  /*0580*/  USHF.L.U32 UR6, UR6, 0x2, URZ ;  /* 0x0000000206067899 */ /* 0x000fe200080006ff */
[----:B------:R-:W1:Y:S03]  /*0590*/  LDCU.64 UR14, c[0x0][0x358] ;  /* 0x00006b00ff0e77ac */ /* 0x000e660008000a00 */
[----:B0-----:R-:W-:-:S04]  /*05a0*/  UISETP.GE.U32.AND UP0, UPT, UR6, UR4, UPT ;  /* 0x000000040600728c */ /* 0x001fc8000bf06070 */
[----:B------:R-:W-:-:S09]  /*05b0*/  UISETP.GE.AND.EX UP0, UPT, URZ, UR5, UPT, UP0 ;  /* 0x00000005ff00728c */ /* 0x000fd2000bf06300 */
[----:B-1----:R-:W-:Y:S05]  /*05c0*/  BRA.U UP0, `(.L_x_2) ;  /* 0x0000000900a47547 */ /* 0x002fea000b800000 */
[----:B------:R-:W0:Y:S01]  /*05d0*/  LDC.64 R16, c[0x0][0x390] ;  /* 0x0000e400ff107b82 */ /* 0x000e220000000a00 */
[----:B------:R-:W-:Y:S01]  /*05e0*/  IMAD.MOV.U32 R7, RZ, RZ, RZ ;  /* 0x000000ffff077224 */ /* 0x000fe200078e00ff */
[----:B------:R-:W1:Y:S01]  /*05f0*/  LDCU UR33, c[0x0][0x38c] ;  /* 0x00007180ff2177ac */ /* 0x000e620008000800 */
[----:B------:R-:W2:Y:S05]  /*0600*/  LDCU UR32, c[0x0][0x388] ;  /* 0x00007100ff2077ac */ /* 0x000eaa0008000800 */
[----:B------:R-:W3:Y:S01]  /*0610*/  LDC.64 R18, c[0x0][0x3a0] ;  /* 0x0000e800ff127b82 */ /* 0x000ee20000000a00 */
[----:B------:R-:W4:Y:S01]  /*0620*/  LDCU.U8 UR7, c[0x0][0x3a8] ;  /* 0x00007500ff0777ac */ /* 0x000f220008000000 */
[----:B------:R-:W0:Y:S06]  /*0630*/  LDCU.64 UR12, c[0x0][0x3b8] ;  /* 0x00007700ff0c77ac */ /* 0x000e2c0008000a00 */
[----:B------:R-:W5:Y:S01]  /*0640*/  LDC.64 R8, c[0x0][0x398] ;  /* 0x0000e600ff087b82 */ /* 0x000f620000000a00 */
[----:B0-----:R-:W-:-:S04]  /*0650*/  IMAD.WIDE.U32 R16, R20, 0x10, R16 ;  /* 0x0000001014107825 */ /* 0x001fc800078e0010 */
[----:B---3--:R-:W-:-:S04]  /*0660*/  IMAD.WIDE.U32 R18, R20, 0x10, R18 ;  /* 0x0000001014127825 */ /* 0x008fc800078e0012 */
[----:B-12-45:R-:W-:-:S07]  /*0670*/  IMAD.WIDE.U32 R20, R20, 0x4, R8 ;  /* 0x0000000414147825 */ /* 0x036fce00078e0008 */
.L_x_9:
[----:B-1----:R-:W-:Y:S02]  /*0680*/  IMAD.U32 R9, RZ, RZ, UR6 ;  /* 0x00000006ff097e24 */ /* 0x002fe4000f8e00ff */
[----:B------:R-:W-:-:S03]  /*0690*/  IMAD.U32 R10, RZ, RZ, UR6 ;  /* 0x00000006ff0a7e24 */ /* 0x000fc6000f8e00ff */
[----:B------:R-:W-:-:S04]  /*06a0*/  LEA R8, P0, R9, R16, 0x2 ;  /* 0x0000001009087211 */ /* 0x000fc800078010ff */
[----:B------:R-:W-:-:S06]  /*06b0*/  LEA.HI.X R9, R10, R17, R7, 0x2, P0 ;  /* 0x000000110a097211 */ /* 0x000fcc00000f1407 */
[----:B------:R-:W5:Y:S01]  /*06c0*/  LDG.E.128 R8, desc[UR14][R8.64] ;  /* 0x0000000e08087981 */ /* 0x000f62000c1e1d00 */
[----:B------:R-:W-:Y:S01]  /*06d0*/  UIADD3 UR9, UPT, UPT, UR9, 0x1, URZ ;  /* 0x0000000109097890 */ /* 0x000fe2000fffe0ff */
[----:B------:R-:W-:-:S03]  /*06e0*/  IMAD.U32 R13, RZ, RZ, UR32 ;  /* 0x00000020ff0d7e24 */ /* 0x000fc6000f8e00ff */
[----:B------:R-:W-:-:S09]  /*06f0*/  UISETP.NE.AND UP0, UPT, UR9, URZ, UPT ;  /* 0x000000ff0900728c */ /* 0x000fd2000bf05270 */
[----:B------:R-:W-:Y:S05]  /*0700*/  BRA.U UP0, `(.L_x_3) ;  /* 0x0000000100247547 */ /* 0x000fea000b800000 */
[----:B------:R-:W-:-:S04]  /*0710*/  UIADD3 UR10, UPT, UPT, UR10, 0x1, URZ ;  /* 0x000000010a0a7890 */ /* 0x000fc8000fffe0ff */
[----:B------:R-:W-:-:S06]  /*0720*/  UISETP.NE.AND UP0, UPT, UR10, URZ, UPT ;  /* 0x000000ff0a00728c */ /* 0x000fcc000bf05270 */
[----:B------:R-:W-:-:S05]  /*0730*/  PLOP3.LUT P1, PT, PT, PT, UP0, 0x80, 0x8 ;  /* 0x000000000008781c */ /* 0x000fca0003f2f008 */
[----:B------:R-:W-:-:S08]  /*0740*/  @!UP0 UMOV UR10, URZ ;  /* 0x000000ff000a8c82 */ /* 0x000fd00008000000 */
[----:B------:R-:W-:Y:S02]  /*0750*/  @!P1 VIADD R0, R0, 0x1 ;  /* 0x0000000100009836 */ /* 0x000fe40000000000 */
[----:B------:R-:W-:-:S03]  /*0760*/  @!P1 VIADD R12, R2, 0x1 ;  /* 0x00000001020c9836 */ /* 0x000fc60000000000 */
[----:B------:R-:W-:-:S13]  /*0770*/  ISETP.NE.AND P0, PT, R0, RZ, !P1 ;  /* 0x000000ff0000720c */ /* 0x000fda0004f05270 */
[----:B------:R-:W-:-:S04]  /*0780*/  @P0 IMAD.MOV R12, RZ, RZ, R2 ;  /* 0x000000ffff0c0224 */ /* 0x000fc800078e0202 */
[----:B------:R-:W-:-:S07]  /*0790*/  @!P1 IMAD.MOV.U32 R2, RZ, RZ, R12 ;  /* 0x000000ffff029224 */ /* 0x000fce00078e000c */
.L_x_3:
[----:B------:R-:W-:Y:S01]  /*07a0*/  IMAD.WIDE.U32 R14, R0, -0x326172a9, RZ ;  /* 0xcd9e8d57000e7825 */ /* 0x000fe200078e00ff */
[----:B------:R-:W-:-:S04]  /*07b0*/  UIMAD.WIDE.U32 UR4, UR9, -0x2daee0ad, URZ ;  /* 0xd2511f53090478a5 */ /* 0x000fc8000f8e00ff */
[----:B------:R-:W-:Y:S02]  /*07c0*/  LOP3.LUT R12, R15, UR10, R13, 0x96, !PT ;  /* 0x0000000a0f0c7c12 */ /* 0x000fe4000f8e960d */
[----:B------:R-:W-:Y:S02]  /*07d0*/  IMAD.U32 R23, RZ, RZ, UR5 ;  /* 0x00000005ff177e24 */ /* 0x000fe4000f8e00ff */
[----:B------:R-:W-:Y:S01]  /*07e0*/  IMAD.U32 R22, RZ, RZ, UR4 ;  /* 0x00000004ff167e24 */ /* 0x000fe2000f8e00ff */
[----:B------:R-:W-:Y:S01]  /*07f0*/  UIADD3 UR4, UPT, UPT, UR16, 0x76cf5d0a, URZ ;  /* 0x76cf5d0a10047890 */ /* 0x000fe2000fffe0ff */
[----:B------:R-:W-:Y:S01]  /*0800*/  IMAD.WIDE.U32 R12, R12, -0x2daee0ad, RZ ;  /* 0xd2511f530c0c7825 */ /* 0x000fe200078e00ff */
[----:B------:R-:W-:-:S04]  /*0810*/  LOP3.LUT R23, R2, UR16, R23, 0x96, !PT ;  /* 0x0000001002177c12 */ /* 0x000fc8000f8e9617 */
[----:B------:R-:W-:Y:S01]  /*0820*/  LOP3.LUT R15, R22, UR18, R13, 0x96, !PT ;  /* 0x00000012160f7c12 */ /* 0x000fe2000f8e960d */
[----:B------:R-:W-:-:S05]  /*0830*/  IMAD.WIDE.U32 R22, R23, -0x326172a9, RZ ;  /* 0xcd9e8d5717167825 */ /* 0x000fca00078e00ff */
[----:B------:R-:W-:Y:S01]  /*0840*/  LOP3.LUT R23, R14, UR17, R23, 0x96, !PT ;  /* 0x000000110e177c12 */ /* 0x000fe2000f8e9617 */
[----:B------:R-:W-:-:S05]  /*0850*/  IMAD.WIDE.U32 R14, R15, -0x326172a9, RZ ;  /* 0xcd9e8d570f0e7825 */ /* 0x000fca00078e00ff */
[----:B------:R-:W-:Y:S01]  /*0860*/  LOP3.LUT R13, R22, UR19, R15, 0x96, !PT ;  /* 0x00000013160d7c12 */ /* 0x000fe2000f8e960f */
[----:B------:R-:W-:-:S05]  /*0870*/  IMAD.WIDE.U32 R22, R23, -0x2daee0ad, RZ ;  /* 0xd2511f5317167825 */ /* 0x000fca00078e00ff */
[----:B------:R-:W-:Y:S01]  /*0880*/  LOP3.LUT R23, R12, UR4, R23, 0x96, !PT ;  /* 0x000000040c177c12 */ /* 0x000fe2000f8e9617 */
[----:B------:R-:W-:Y:S01]  /*0890*/  UIADD3 UR4, UPT, UPT, UR16, 0x32370b8f, URZ ;  /* 0x32370b8f10047890 */ /* 0x000fe2000fffe0ff */
[----:B------:R-:W-:-:S05]  /*08a0*/  IMAD.WIDE.U32 R12, R13, -0x2daee0ad, RZ ;  /* 0xd2511f530d0c7825 */ /* 0x000fca00078e00ff */
[----:B------:R-:W-:Y:S01]  /*08b0*/  LOP3.LUT R15, R22, UR4, R13, 0x96, !PT ;  /* 0x00000004160f7c12 */ /* 0x000fe2000f8e960d */
        /* <DEDUP_REMOVED lines=16> */
[----:B------:R-:W-:Y:S01]  /*09c0*/  IMAD.WIDE.U32 R22, R23, -0x326172a9, RZ ;  /* 0xcd9e8d5717167825 */ /* 0x000fe200078e00ff */
[----:B------:R-:W0:Y:S04]  /*09d0*/  LDC R13, c[0x0][0x3b0] ;  /* 0x0000ec00ff0d7b82 */ /* 0x000e280000000800 */
[----:B------:R-:W-:Y:S01]  /*09e0*/  LOP3.LUT R23, R14, UR27, R23, 0x96, !PT ;  /* 0x0000001b0e177c12 */ /* 0x000fe2000f8e9617 */
[----:B------:R-:W-:-:S05]  /*09f0*/  IMAD.WIDE.U32 R14, R15, -0x326172a9, RZ ;  /* 0xcd9e8d570f0e7825 */ /* 0x000fca00078e00ff */
[----:B------:R-:W-:Y:S01]  /*0a00*/  LOP3.LUT R25, R22, UR29, R15, 0x96, !PT ;  /* 0x0000001d16197c12 */ /* 0x000fe2000f8e960f */
[----:B------:R-:W-:-:S04]  /*0a10*/  IMAD.WIDE.U32 R22, R23, -0x2daee0ad, RZ ;  /* 0xd2511f5317167825 */ /* 0x000fc800078e00ff */
[----:B------:R-:W-:Y:S01]  /*0a20*/  IMAD.MOV.U32 R15, RZ, RZ, R24 ;  /* 0x000000ffff0f7224 */ /* 0x000fe200078e0018 */
[----:B------:R-:W-:Y:S01]  /*0a30*/  LOP3.LUT R12, R12, UR30, R23, 0x96, !PT ;  /* 0x0000001e0c0c7c12 */ /* 0x000fe2000f8e9617 */
[----:B------:R-:W-:-:S05]  /*0a40*/  IMAD.HI.U32 R23, R25, -0x2daee0ad, RZ ;  /* 0xd2511f5319177827 */ /* 0x000fca00078e00ff */
[----:B------:R-:W-:Y:S01]  /*0a50*/  LOP3.LUT R24, R22, UR31, R23, 0x96, !PT ;  /* 0x0000001f16187c12 */ /* 0x000fe2000f8e9617 */
[----:B------:R-:W-:Y:S01]  /*0a60*/  IMAD.MOV.U32 R22, RZ, RZ, R3 ;  /* 0x000000ffff167224 */ /* 0x000fe200078e0003 */
[----:B0-----:R-:W-:Y:S01]  /*0a70*/  LOP3.LUT R23, R13, 0x3, RZ, 0xc0, !PT ;  /* 0x000000030d177812 */ /* 0x001fe200078ec0ff */
[----:B------:R-:W-:-:S03]  /*0a80*/  IMAD.WIDE.U32 R12, R12, -0x326172a9, RZ ;  /* 0xcd9e8d570c0c7825 */ /* 0x000fc600078e00ff */
[----:B------:R-:W-:Y:S02]  /*0a90*/  ISETP.GT.AND P0, PT, R23, 0x1, PT ;  /* 0x000000011700780c */ /* 0x000fe40003f04270 */
[----:B------:R-:W-:Y:S01]  /*0aa0*/  LOP3.LUT R3, R14, UR8, R13, 0x96, !PT ;  /* 0x000000080e037c12 */ /* 0x000fe2000f8e960d */
[----:B------:R-:W-:Y:S02]  /*0ab0*/  IMAD.MOV.U32 R13, RZ, RZ, R4 ;  /* 0x000000ffff0d7224 */ /* 0x000fe400078e0004 */
[----:B------:R-:W-:-:S08]  /*0ac0*/  IMAD.MOV.U32 R4, RZ, RZ, R12 ;  /* 0x000000ffff047224 */ /* 0x000fd000078e000c */
[----:B------:R-:W-:Y:S05]  /*0ad0*/  @P0 BRA `(.L_x_4) ;  /* 0x0000000000240947 */ /* 0x000fea0003800000 */
[----:B------:R-:W-:Y:S01]  /*0ae0*/  ISETP.NE.AND P0, PT, R23, RZ, PT ;  /* 0x000000ff1700720c */ /* 0x000fe20003f05270 */
[----:B------:R-:W-:Y:S02]  /*0af0*/  IMAD.MOV.U32 R12, RZ, RZ, R15 ;  /* 0x000000ffff0c7224 */ /* 0x000fe400078e000f */
[----:B------:R-:W-:-:S10]  /*0b00*/  IMAD.MOV.U32 R14, RZ, RZ, R6 ;  /* 0x000000ffff0e7224 */ /* 0x000fd400078e0006 */
[----:B------:R-:W-:Y:S05]  /*0b10*/  @!P0 BRA `(.L_x_5) ;  /* 0x0000000000388947 */ /* 0x000fea0003800000 */
[----:B------:R-:W-:Y:S02]  /*0b20*/  IMAD.MOV.U32 R22, RZ, RZ, R13 ;  /* 0x000000ffff167224 */ /* 0x000fe400078e000d */
[----:B------:R-:W-:Y:S02]  /*0b30*/  IMAD.MOV.U32 R12, RZ, RZ, R6 ;  /* 0x000000ffff0c7224 */ /* 0x000fe400078e0006 */
[----:B------:R-:W-:Y:S02]  /*0b40*/  IMAD.MOV.U32 R14, RZ, RZ, R3 ;  /* 0x000000ffff0e7224 */ /* 0x000fe400078e0003 */
[----:B------:R-:W-:Y:S01]  /*0b50*/  IMAD.MOV.U32 R13, RZ, RZ, R15 ;  /* 0x000000ffff0d7224 */ /* 0x000fe200078e000f */
[----:B------:R-:W-:Y:S06]  /*0b60*/  BRA `(.L_x_5) ;  /* 0x0000000000247947 */ /* 0x000fec0003800000 */
.L_x_4:
[----:B------:R-:W-:Y:S01]  /*0b70*/  ISETP.NE.AND P0, PT, R23, 0x3, PT ;  /* 0x000000031700780c */ /* 0x000fe20003f05270 */
[----:B------:R-:W-:Y:S02]  /*0b80*/  IMAD.MOV.U32 R22, RZ, RZ, R6 ;  /* 0x000000ffff167224 */ /* 0x000fe400078e0006 */
[----:B------:R-:W-:Y:S02]  /*0b90*/  IMAD.MOV.U32 R13, RZ, RZ, R3 ;  /* 0x000000ffff0d7224 */ /* 0x000fe400078e0003 */
[----:B------:R-:W-:Y:S02]  /*0ba0*/  IMAD.MOV.U32 R12, RZ, RZ, R4 ;  /* 0x000000ffff0c7224 */ /* 0x000fe400078e0004 */
[----:B------:R-:W-:-:S06]  /*0bb0*/  IMAD.MOV.U32 R14, RZ, RZ, R24 ;  /* 0x000000ffff0e7224 */ /* 0x000fcc00078e0018 */
[----:B------:R-:W-:Y:S02]  /*0bc0*/  @P0 IMAD.MOV.U32 R22, RZ, RZ, R15 ;  /* 0x000000ffff160224 */ /* 0x000fe400078e000f */
[----:B------:R-:W-:Y:S02]  /*0bd0*/  @P0 IMAD.MOV.U32 R13, RZ, RZ, R6 ;  /* 0x000000ffff0d0224 */ /* 0x000fe400078e0006 */
[----:B------:R-:W-:Y:S02]  /*0be0*/  @P0 IMAD.MOV.U32 R12, RZ, RZ, R3 ;  /* 0x000000ffff0c0224 */ /* 0x000fe400078e0003 */
[----:B------:R-:W-:-:S07]  /*0bf0*/  @P0 IMAD.MOV.U32 R14, RZ, RZ, R4 ;  /* 0x000000ffff0e0224 */ /* 0x000fce00078e0004 */
.L_x_5:
[----:B------:R-:W-:Y:S01]  /*0c00*/  UPRMT UR4, UR7, 0x8880, URZ ;  /* 0x0000888007047896 */ /* 0x000fe200080000ff */
[----:B------:R-:W-:Y:S01]  /*0c10*/  I2FP.F32.U32 R23, R22 ;  /* 0x0000001600177245 */ /* 0x000fe20000201000 */
[----:B------:R-:W-:Y:S01]  /*0c20*/  IMAD.MOV.U32 R15, RZ, RZ, 0x2f800000 ;  /* 0x2f800000ff0f7424 */ /* 0x000fe200078e00ff */
[----:B------:R-:W-:Y:S01]  /*0c30*/  I2FP.F32.U32 R22, R13 ;  /* 0x0000000d00167245 */ /* 0x000fe20000201000 */
[----:B------:R-:W-:Y:S01]  /*0c40*/  UISETP.NE.AND UP0, UPT, UR4, URZ, UPT ;  /* 0x000000ff0400728c */ /* 0x000fe2000bf05270 */
[----:B------:R-:W-:Y:S01]  /*0c50*/  I2FP.F32.U32 R26, R12 ;  /* 0x0000000c001a7245 */ /* 0x000fe20000201000 */
[----:B------:R-:W-:Y:S01]  /*0c60*/  BSSY.RECONVERGENT B0, `(.L_x_6) ;  /* 0x0000026000007945 */ /* 0x000fe20003800200 */
[----:B------:R-:W-:Y:S01]  /*0c70*/  I2FP.F32.U32 R6, R14 ;  /* 0x0000000e00067245 */ /* 0x000fe20000201000 */
[-C--:B------:R-:W-:Y:S01]  /*0c80*/  FFMA R23, R23, R15.reuse, 1.1641532182693481445e-10 ;  /* 0x2f00000017177423 */ /* 0x080fe2000000000f */
[-C--:B------:R-:W-:Y:S01]  /*0c90*/  FFMA R22, R22, R15.reuse, 1.1641532182693481445e-10 ;  /* 0x2f00000016167423 */ /* 0x080fe2000000000f */
[----:B------:R-:W-:-:S02]  /*0ca0*/  FFMA R26, R26, R15, 1.1641532182693481445e-10 ;  /* 0x2f0000001a1a7423 */ /* 0x000fc4000000000f */
[----:B------:R-:W-:Y:S01]  /*0cb0*/  FFMA R12, R6, R15, 1.1641532182693481445e-10 ;  /* 0x2f000000060c7423 */ /* 0x000fe2000000000f */
[----:B------:R-:W-:Y:S02]  /*0cc0*/  IMAD.MOV.U32 R6, RZ, RZ, RZ ;  /* 0x000000ffff067224 */ /* 0x000fe400078e00ff */
[----:B------:R-:W-:Y:S01]  /*0cd0*/  IMAD.MOV.U32 R15, RZ, RZ, RZ ;  /* 0x000000ffff0f7224 */ /* 0x000fe200078e00ff */
[----:B------:R-:W-:Y:S06]  /*0ce0*/  BRA.U UP0, `(.L_x_7) ;  /* 0x0000000100387547 */ /* 0x000fec000b800000 */
[----:B------:R-:W-:Y:S02]  /*0cf0*/  FSETP.GT.AND P3, PT, R12, UR33, PT ;  /* 0x000000210c007c0b */ /* 0x000fe4000bf64000 */
[C---:B------:R-:W-:Y:S02]  /*0d00*/  FSETP.GT.AND P0, PT, R23.reuse, UR33, PT ;  /* 0x0000002117007c0b */ /* 0x040fe4000bf04000 */
[----:B------:R-:W-:Y:S02]  /*0d10*/  FSETP.GT.AND P1, PT, R22, UR33, PT ;  /* 0x0000002116007c0b */ /* 0x000fe4000bf24000 */
[----:B------:R-:W-:Y:S02]  /*0d20*/  FSETP.GT.AND P2, PT, R26, UR33, PT ;  /* 0x000000211a007c0b */ /* 0x000fe4000bf44000 */
[----:B------:R-:W-:Y:S02]  /*0d30*/  FSET.BF.GT.AND R23, R23, UR33, PT ;  /* 0x0000002117177c0a */ /* 0x000fe4000b804000 */
[----:B------:R-:W-:-:S02]  /*0d40*/  FSET.BF.GT.AND R22, R22, UR33, PT ;  /* 0x0000002116167c0a */ /* 0x000fc4000b804000 */
[----:B------:R-:W-:Y:S02]  /*0d50*/  FSET.BF.GT.AND R26, R26, UR33, PT ;  /* 0x000000211a1a7c0a */ /* 0x000fe4000b804000 */
[----:B-----5:R-:W-:Y:S02]  /*0d60*/  FSEL R12, R8, RZ, P0 ;  /* 0x000000ff080c7208 */ /* 0x020fe40000000000 */
[----:B------:R-:W-:Y:S02]  /*0d70*/  FSEL R13, R9, RZ, P1 ;  /* 0x000000ff090d7208 */ /* 0x000fe40000800000 */
[----:B------:R-:W-:Y:S01]  /*0d80*/  FSEL R14, R10, RZ, P2 ;  /* 0x000000ff0a0e7208 */ /* 0x000fe20001000000 */
[----:B------:R-:W-:Y:S06]  /*0d90*/  @!P3 BRA `(.L_x_8) ;  /* 0x000000000048b947 */ /* 0x000fec0003800000 */
[----:B------:R-:W-:Y:S02]  /*0da0*/  IMAD.MOV.U32 R15, RZ, RZ, R11 ;  /* 0x000000ffff0f7224 */ /* 0x000fe400078e000b */
[----:B------:R-:W-:Y:S01]  /*0db0*/  IMAD.MOV.U32 R6, RZ, RZ, 0x3f800000 ;  /* 0x3f800000ff067424 */ /* 0x000fe200078e00ff */
[----:B------:R-:W-:Y:S06]  /*0dc0*/  BRA `(.L_x_8) ;  /* 0x00000000003c7947 */ /* 0x000fec0003800000 */
.L_x_7:
[----:B------:R-:W-:Y:S01]  /*0dd0*/  FSETP.GT.AND P3, PT, R12, UR33, PT ;  /* 0x000000210c007c0b */ /* 0x000fe2000bf64000 */
[-C--:B-----5:R-:W-:Y:S01]  /*0de0*/  FMUL R8, R8, R5.reuse ;  /* 0x0000000508087220 */ /* 0x0a0fe20000400000 */
[-C--:B------:R-:W-:Y:S01]  /*0df0*/  FMUL R9, R9, R5.reuse ;  /* 0x0000000509097220 */ /* 0x080fe20000400000 */
[----:B------:R-:W-:Y:S01]  /*0e00*/  FMUL R10, R10, R5 ;  /* 0x000000050a0a7220 */ /* 0x000fe20000400000 */
[C---:B------:R-:W-:Y:S02]  /*0e10*/  FSETP.GT.AND P0, PT, R23.reuse, UR33, PT ;  /* 0x0000002117007c0b */ /* 0x040fe4000bf04000 */
[----:B------:R-:W-:Y:S02]  /*0e20*/  FSETP.GT.AND P1, PT, R22, UR33, PT ;  /* 0x0000002116007c0b */ /* 0x000fe4000bf24000 */
[----:B------:R-:W-:Y:S02]  /*0e30*/  FSETP.GT.AND P2, PT, R26, UR33, PT ;  /* 0x000000211a007c0b */ /* 0x000fe4000bf44000 */
[----:B------:R-:W-:-:S02]  /*0e40*/  FSET.BF.GT.AND R23, R23, UR33, PT ;  /* 0x0000002117177c0a */ /* 0x000fc4000b804000 */
[----:B------:R-:W-:Y:S01]  /*0e50*/  FSET.BF.GT.AND R22, R22, UR33, PT ;  /* 0x0000002116167c0a */ /* 0x000fe2000b804000 */
[----:B------:R-:W-:Y:S01]  /*0e60*/  @P3 FMUL R15, R11, R5 ;  /* 0x000000050b0f3220 */ /* 0x000fe20000400000 */
[----:B------:R-:W-:Y:S01]  /*0e70*/  FSET.BF.GT.AND R26, R26, UR33, PT ;  /* 0x000000211a1a7c0a */ /* 0x000fe2000b804000 */
[----:B------:R-:W-:Y:S01]  /*0e80*/  @P3 IMAD.MOV.U32 R6, RZ, RZ, 0x3f800000 ;  /* 0x3f800000ff063424 */ /* 0x000fe200078e00ff */
[----:B------:R-:W-:Y:S02]  /*0e90*/  FSEL R12, R8, RZ, P0 ;  /* 0x000000ff080c7208 */ /* 0x000fe40000000000 */
[----:B------:R-:W-:Y:S02]  /*0ea0*/  FSEL R13, R9, RZ, P1 ;  /* 0x000000ff090d7208 */ /* 0x000fe40000800000 */
[----:B------:R-:W-:-:S07]  /*0eb0*/  FSEL R14, R10, RZ, P2 ;  /* 0x000000ff0a0e7208 */ /* 0x000fce0001000000 */
.L_x_8:
[----:B------:R-:W-:Y:S05]  /*0ec0*/  BSYNC.RECONVERGENT B0 ;  /* 0x0000000000007941 */ /* 0x000fea0003800200 */
.L_x_6:
[----:B------:R-:W-:Y:S01]  /*0ed0*/  F2I.U32.TRUNC.NTZ R23, R23 ;  /* 0x0000001700177305 */ /* 0x000fe2000020f000 */
[----:B------:R-:W0:Y:S01]  /*0ee0*/  LDCU UR4, c[0x0][0x360] ;  /* 0x00006c00ff0477ac */ /* 0x000e220008000800 */
[----:B------:R-:W-:Y:S01]  /*0ef0*/  IMAD.U32 R27, RZ, RZ, UR6 ;  /* 0x00000006ff1b7e24 */ /* 0x000fe2000f8e00ff */
[----:B------:R-:W-:Y:S01]  /*0f00*/  IADD3 R8, P1, PT, R20, UR6, RZ ;  /* 0x0000000614087c10 */ /* 0x000fe2000ff3e0ff */
[----:B------:R-:W-:Y:S01]  /*0f10*/  IMAD.U32 R9, RZ, RZ, UR6 ;  /* 0x00000006ff097e24 */ /* 0x000fe2000f8e00ff */
[----:B------:R-:W0:Y:S02]  /*0f20*/  LDCU UR5, c[0x0][0x370] ;  /* 0x00006e00ff0577ac */ /* 0x000e240008000800 */
[----:B------:R-:W-:Y:S01]  /*0f30*/  LEA R10, P0, R27, R18, 0x2 ;  /* 0x000000121b0a7211 */ /* 0x000fe200078010ff */
[----:B------:R-:W-:Y:S08]  /*0f40*/  F2I.U32.TRUNC.NTZ R26, R26 ;  /* 0x0000001a001a7305 */ /* 0x000ff0000020f000 */
[----:B------:R1:W2:Y:S01]  /*0f50*/  F2I.U32.TRUNC.NTZ R11, R6 ;  /* 0x00000006000b7305 */ /* 0x0002a2000020f000 */
[----:B0-----:R-:W-:-:S07]  /*0f60*/  UIMAD UR4, UR4, UR5, URZ ;  /* 0x00000005040472a4 */ /* 0x001fce000f8e02ff */
[----:B------:R-:W0:Y:S01]  /*0f70*/  F2I.U32.TRUNC.NTZ R22, R22 ;  /* 0x0000001600167305 */ /* 0x000e22000020f000 */
[----:B-1----:R-:W-:Y:S01]  /*0f80*/  IMAD R6, R25, -0x2daee0ad, RZ ;  /* 0xd2511f5319067824 */ /* 0x002fe200078e02ff */
[----:B------:R-:W-:Y:S01]  /*0f90*/  UMOV UR5, UR13 ;  /* 0x0000000d00057c82 */ /* 0x000fe20008000000 */
[----:B------:R-:W-:-:S03]  /*0fa0*/  ULEA UR6, UR4, UR6, 0x2 ;  /* 0x0000000604067291 */ /* 0x000fc6000f8e10ff */
[----:B------:R-:W-:Y:S01]  /*0fb0*/  UMOV UR4, UR12 ;  /* 0x0000000c00047c82 */ /* 0x000fe20008000000 */
[----:B--2---:R-:W-:Y:S01]  /*0fc0*/  PRMT R27, R26, 0x3340, R11 ;  /* 0x000033401a1b7816 */ /* 0x004fe2000000000b */
[----:B------:R-:W-:Y:S01]  /*0fd0*/  UISETP.GE.U32.AND UP0, UPT, UR6, UR4, UPT ;  /* 0x000000040600728c */ /* 0x000fe2000bf06070 */
[--C-:B------:R-:W-:Y:S01]  /*0fe0*/  LEA.HI.X R11, R9, R19, R7.reuse, 0x2, P0 ;  /* 0x00000013090b7211 */ /* 0x100fe200000f1407 */
[----:B------:R-:W-:Y:S02]  /*0ff0*/  IMAD.X R9, R21, 0x1, R7, P1 ;  /* 0x0000000115097824 */ /* 0x000fe400008e0607 */
[----:B------:R-:W-:Y:S02]  /*1000*/  UISETP.GE.U32.AND.EX UP0, UPT, URZ, UR5, UPT, UP0 ;  /* 0x00000005ff00728c */ /* 0x000fe4000bf06100 */
[----:B------:R1:W-:Y:S01]  /*1010*/  STG.E.128 desc[UR14][R10.64], R12 ;  /* 0x0000000c0a007986 */ /* 0x0003e2000c101d0e */
[----:B0-----:R-:W-:-:S04]  /*1020*/  PRMT R28, R23, 0x3340, R22 ;  /* 0x00003340171c7816 */ /* 0x001fc80000000016 */
[----:B------:R-:W-:-:S05]  /*1030*/  PRMT R27, R28, 0x5410, R27 ;  /* 0x000054101c1b7816 */ /* 0x000fca000000001b */
[----:B------:R1:W-:Y:S01]  /*1040*/  STG.E desc[UR14][R8.64], R27 ;  /* 0x0000001b08007986 */ /* 0x0003e2000c10190e */
[----:B------:R-:W-:Y:S05]  /*1050*/  BRA.U !UP0, `(.L_x_9) ;  /* 0xfffffff508887547 */ /* 0x000fea000b83ffff */
.L_x_2:
[----:B------:R-:W0:Y:S02]  /*1060*/  LDCU UR11, c[0x0][0x380] ;  /* 0x00007000ff0b77ac */ /* 0x000e240008000800 */
[----:B0-----:R-:W-:-:S04]  /*1070*/  UIADD3 UR11, UPT, UPT, -UR4, UR11, URZ ;  /* 0x0000000b040b7290 */ /* 0x001fc8000fffe1ff */
[----:B------:R-:W-:-:S06]  /*1080*/  UISETP.GE.AND UP0, UPT, UR11, 0x1, UPT ;  /* 0x000000010b00788c */ /* 0x000fcc000bf06270 */
[----:B------:R-:W-:-:S13]  /*1090*/  PLOP3.LUT P0, PT, PT, PT, UP0, 0x80, 0x8 ;  /* 0x000000000008781c */ /* 0x000fda0003f0f008 */
[----:B------:R-:W-:Y:S05]  /*10a0*/  @!P0 EXIT ;  /* 0x000000000000894d */ /* 0x000fea0003800000 */
[----:B------:R-:W-:Y:S01]  /*10b0*/  UIADD3 UR12, UPT, UPT, UR9, 0x1, URZ ;  /* 0x00000001090c7890 */ /* 0x000fe2000fffe0ff */
[----:B------:R-:W0:Y:S03]  /*10c0*/  LDCU UR13, c[0x0][0x388] ;  /* 0x00007100ff0d77ac */ /* 0x000e260008000800 */
[----:B------:R-:W-:Y:S02]  /*10d0*/  UISETP.NE.AND UP0, UPT, UR12, URZ, UPT ;  /* 0x000000ff0c00728c */ /* 0x000fe4000bf05270 */
[----:B------:R-:W-:-:S06]  /*10e0*/  UIMAD.WIDE.U32 UR6, UR12, -0x2daee0ad, URZ ;  /* 0xd2511f530c0678a5 */ /* 0x000fcc000f8e00ff */
[----:B-1----:R-:W-:Y:S01]  /*10f0*/  IMAD.U32 R9, RZ, RZ, UR7 ;  /* 0x00000007ff097e24 */ /* 0x002fe2000f8e00ff */
[----:B------:R-:W-:Y:S06]  /*1100*/  BRA.U UP0, `(.L_x_10) ;  /* 0x0000000100247547 */ /* 0x000fec000b800000 */
        /* <DEDUP_REMOVED lines=9> */
.L_x_10:
[----:B------:R-:W-:Y:S01]  /*11a0*/  IMAD.WIDE.U32 R10, R0, -0x326172a9, RZ ;  /* 0xcd9e8d57000a7825 */ /* 0x000fe200078e00ff */
[----:B------:R-:W-:Y:S01]  /*11b0*/  LOP3.LUT R8, R9, UR16, R2, 0x96, !PT ;  /* 0x0000001009087c12 */ /* 0x000fe2000f8e9602 */
[----:B------:R-:W-:Y:S01]  /*11c0*/  UMOV UR6, 0xd2511f53 ;  /* 0xd2511f5300067882 */ /* 0x000fe20000000000 */
[----:B------:R-:W1:Y:S01]  /*11d0*/  LDC R0, c[0x0][0x3b0] ;  /* 0x0000ec00ff007b82 */ /* 0x000e620000000800 */
[----:B0-----:R-:W-:Y:S01]  /*11e0*/  IMAD.U32 R7, RZ, RZ, UR13 ;  /* 0x0000000dff077e24 */ /* 0x001fe2000f8e00ff */
[----:B------:R-:W-:Y:S01]  /*11f0*/  UIMAD UR6, UR9, UR6, -0x2daee0ad ;  /* 0xd2511f53090674a4 */ /* 0x000fe2000f8e0206 */
[----:B------:R-:W-:-:S03]  /*1200*/  IMAD.WIDE.U32 R8, R8, -0x326172a9, RZ ;  /* 0xcd9e8d5708087825 */ /* 0x000fc600078e00ff */
[----:B------:R-:W-:Y:S02]  /*1210*/  LOP3.LUT R18, R7, UR10, R11, 0x96, !PT ;  /* 0x0000000a07127c12 */ /* 0x000fe4000f8e960b */
[----:B------:R-:W-:Y:S01]  /*1220*/  IMAD.U32 R7, RZ, RZ, UR6 ;  /* 0x00000006ff077e24 */ /* 0x000fe2000f8e00ff */
[----:B------:R-:W-:Y:S01]  /*1230*/  LOP3.LUT R10, R10, UR17, R9, 0x96, !PT ;  /* 0x000000110a0a7c12 */ /* 0x000fe2000f8e9609 */
[----:B------:R-:W-:Y:S01]  /*1240*/  UIADD3 UR6, UPT, UPT, UR16, 0x76cf5d0a, URZ ;  /* 0x76cf5d0a10067890 */ /* 0x000fe2000fffe0ff */
[----:B------:R-:W-:-:S04]  /*1250*/  IMAD.WIDE.U32 R18, R18, -0x2daee0ad, RZ ;  /* 0xd2511f5312127825 */ /* 0x000fc800078e00ff */
[----:B------:R-:W-:Y:S01]  /*1260*/  IMAD.WIDE.U32 R10, R10, -0x2daee0ad, RZ ;  /* 0xd2511f530a0a7825 */ /* 0x000fe200078e00ff */
[----:B------:R-:W-:-:S04]  /*1270*/  LOP3.LUT R16, R7, UR18, R19, 0x96, !PT ;  /* 0x0000001207107c12 */ /* 0x000fc8000f8e9613 */
[----:B------:R-:W-:Y:S01]  /*1280*/  LOP3.LUT R9, R18, UR6, R11, 0x96, !PT ;  /* 0x0000000612097c12 */ /* 0x000fe2000f8e960b */
[----:B------:R-:W-:Y:S01]  /*1290*/  IMAD.WIDE.U32 R16, R16, -0x326172a9, RZ ;  /* 0xcd9e8d5710107825 */ /* 0x000fe200078e00ff */
[----:B------:R-:W-:-:S04]  /*12a0*/  UIADD3 UR6, UPT, UPT, UR16, 0x32370b8f, URZ ;  /* 0x32370b8f10067890 */ /* 0x000fc8000fffe0ff */
        /* <DEDUP_REMOVED lines=23> */
[----:B------:R-:W-:Y:S02]  /*1420*/  LOP3.LUT R17, R18, UR30, R9, 0x96, !PT ;  /* 0x0000001e12117c12 */ /* 0x000fe4000f8e9609 */
[----:B------:R-:W0:Y:S02]  /*1430*/  S2R R9, SR_TID.X ;  /* 0x0000000000097919 */ /* 0x000e240000002100 */
[----:B------:R-:W-:Y:S01]  /*1440*/  LOP3.LUT R2, R16, UR29, R11, 0x96, !PT ;  /* 0x0000001d10027c12 */ /* 0x000fe2000f8e960b */
[----:B------:R-:W-:-:S04]  /*1450*/  IMAD.WIDE.U32 R16, R17, -0x326172a9, RZ ;  /* 0xcd9e8d5711107825 */ /* 0x000fc800078e00ff */
[----:B------:R-:W-:Y:S01]  /*1460*/  IMAD.HI.U32 R7, R2, -0x2daee0ad, RZ ;  /* 0xd2511f5302077827 */ /* 0x000fe200078e00ff */
[----:B-1----:R-:W-:Y:S02]  /*1470*/  LOP3.LUT R2, R0, 0x3, RZ, 0xc0, !PT ;  /* 0x0000000300027812 */ /* 0x002fe400078ec0ff */
[----:B------:R-:W-:Y:S02]  /*1480*/  LOP3.LUT R10, R10, UR8, R17, 0x96, !PT ;  /* 0x000000080a0a7c12 */ /* 0x000fe4000f8e9611 */
[----:B------:R-:W-:Y:S02]  /*1490*/  ISETP.GT.AND P0, PT, R2, 0x1, PT ;  /* 0x000000010200780c */ /* 0x000fe40003f04270 */
[----:B------:R-:W-:Y:S01]  /*14a0*/  LOP3.LUT R8, R8, UR31, R7, 0x96, !PT ;  /* 0x0000001f08087c12 */ /* 0x000fe2000f8e9607 */
[----:B0-----:R-:W-:-:S10]  /*14b0*/  IMAD.SHL.U32 R0, R9, 0x4, RZ ;  /* 0x0000000409007824 */ /* 0x001fd400078e00ff */
        /* <DEDUP_REMOVED lines=10> */
.L_x_11:
[----:B------:R-:W-:Y:S01]  /*1560*/  ISETP.NE.AND P0, PT, R2, 0x3, PT ;  /* 0x000000030200780c */ /* 0x000fe20003f05270 */
[----:B------:R-:W-:Y:S02]  /*1570*/  IMAD.MOV.U32 R3, RZ, RZ, R6 ;  /* 0x000000ffff037224 */ /* 0x000fe400078e0006 */
[----:B------:R-:W-:Y:S02]  /*1580*/  IMAD.MOV.U32 R4, RZ, RZ, R10 ;  /* 0x000000ffff047224 */ /* 0x000fe400078e000a */
[----:B------:R-:W-:-:S08]  /*1590*/  IMAD.MOV.U32 R9, RZ, RZ, R16 ;  /* 0x000000ffff097224 */ /* 0x000fd000078e0010 */
[----:B------:R-:W-:Y:S02]  /*15a0*/  @P0 IMAD.MOV.U32 R8, RZ, RZ, R16 ;  /* 0x000000ffff080224 */ /* 0x000fe400078e0010 */
[----:B------:R-:W-:Y:S02]  /*15b0*/  @P0 IMAD.MOV.U32 R3, RZ, RZ, R24 ;  /* 0x000000ffff030224 */ /* 0x000fe400078e0018 */
[----:B------:R-:W-:Y:S02]  /*15c0*/  @P0 IMAD.MOV.U32 R4, RZ, RZ, R6 ;  /* 0x000000ffff040224 */ /* 0x000fe400078e0006 */
[----:B------:R-:W-:-:S07]  /*15d0*/  @P0 IMAD.MOV.U32 R9, RZ, RZ, R10 ;  /* 0x000000ffff090224 */ /* 0x000fce00078e000a */
.L_x_12:
[----:B------:R-:W0:Y:S01]  /*15e0*/  LDCU.64 UR6, c[0x0][0x390] ;  /* 0x00007200ff0677ac */ /* 0x000e220008000a00 */
[C---:B------:R-:W-:Y:S01]  /*15f0*/  VIADD R2, R0.reuse, 0x1 ;  /* 0x0000000100027836 */ /* 0x040fe20000000000 */
[C---:B------:R-:W-:Y:S01]  /*1600*/  IADD3 R7, P2, PT, R0.reuse, UR4, RZ ;  /* 0x0000000400077c10 */ /* 0x040fe2000ff5e0ff */
[C---:B------:R-:W-:Y:S01]  /*1610*/  VIADD R10, R0.reuse, 0x2 ;  /* 0x00000002000a7836 */ /* 0x040fe20000000000 */
[C---:B------:R-:W-:Y:S01]  /*1620*/  ISETP.GE.AND P1, PT, R0.reuse, UR11, PT ;  /* 0x0000000b00007c0c */ /* 0x040fe2000bf26270 */
[----:B------:R-:W-:Y:S01]  /*1630*/  VIADD R6, R0, 0x3 ;  /* 0x0000000300067836 */ /* 0x000fe20000000000 */
[----:B------:R-:W-:Y:S01]  /*1640*/  ISETP.GE.AND P0, PT, R2, UR11, PT ;  /* 0x0000000b02007c0c */ /* 0x000fe2000bf06270 */
[----:B------:R-:W-:Y:S01]  /*1650*/  IMAD.X R0, RZ, RZ, UR5, P2 ;  /* 0x00000005ff007e24 */ /* 0x000fe200090e06ff */
[----:B------:R-:W-:Y:S01]  /*1660*/  ISETP.GE.AND P2, PT, R10, UR11, PT ;  /* 0x0000000b0a007c0c */ /* 0x000fe2000bf46270 */
[C---:B------:R-:W-:Y:S01]  /*1670*/  IMAD.SHL.U32 R2, R7.reuse, 0x4, RZ ;  /* 0x0000000407027824 */ /* 0x040fe200078e00ff */
[----:B------:R-:W-:Y:S01]  /*1680*/  ISETP.GE.AND P3, PT, R6, UR11, PT ;  /* 0x0000000b06007c0c */ /* 0x000fe2000bf66270 */
[----:B------:R-:W1:Y:S01]  /*1690*/  LDCU.U8 UR4, c[0x0][0x3a8] ;  /* 0x00007500ff0477ac */ /* 0x000e620008000000 */
[----:B------:R-:W-:-:S02]  /*16a0*/  SHF.L.U64.HI R6, R7, 0x2, R0 ;  /* 0x0000000207067819 */ /* 0x000fc40000010200 */
[----:B0-----:R-:W-:-:S04]  /*16b0*/  IADD3 R10, P4, PT, R2, UR6, RZ ;  /* 0x00000006020a7c10 */ /* 0x001fc8000ff9e0ff */
[----:B------:R-:W-:-:S05]  /*16c0*/  IADD3.X R11, PT, PT, R6, UR7, RZ, P4, !PT ;  /* 0x00000007060b7c10 */ /* 0x000fca000a7fe4ff */
[----:B------:R0:W5:Y:S04]  /*16d0*/  @!P1 LDG.E R12, desc[UR14][R10.64] ;  /* 0x0000000e0a0c9981 */ /* 0x000168000c1e1900 */
[----:B------:R0:W5:Y:S04]  /*16e0*/  @!P0 LDG.E R13, desc[UR14][R10.64+0x4] ;  /* 0x0000040e0a0d8981 */ /* 0x000168000c1e1900 */
[----:B------:R0:W5:Y:S04]  /*16f0*/  @!P2 LDG.E R14, desc[UR14][R10.64+0x8] ;  /* 0x0000080e0a0ea981 */ /* 0x000168000c1e1900 */
[----:B------:R0:W5:Y:S01]  /*1700*/  @!P3 LDG.E R15, desc[UR14][R10.64+0xc] ;  /* 0x00000c0e0a0fb981 */ /* 0x000162000c1e1900 */
[----:B-1----:R-:W-:Y:S01]  /*1710*/  UPRMT UR4, UR4, 0x8880, URZ ;  /* 0x0000888004047896 */ /* 0x002fe200080000ff */
        /* <DEDUP_REMOVED lines=9> */
[----:B------:R-:W-:Y:S01]  /*17b0*/  FFMA R9, R9, R18, 1.1641532182693481445e-10 ;  /* 0x2f00000009097423 */ /* 0x000fe20000000012 */
[----:B------:R-:W-:-:S02]  /*17c0*/  IMAD.MOV.U32 R3, RZ, RZ, RZ ;  /* 0x000000ffff037224 */ /* 0x000fc400078e00ff */
[----:B------:R-:W-:Y:S01]  /*17d0*/  FFMA R8, R8, R18, 1.1641532182693481445e-10 ;  /* 0x2f00000008087423 */ /* 0x000fe20000000012 */
[----:B------:R-:W-:Y:S01]  /*17e0*/  IMAD.MOV.U32 R4, RZ, RZ, RZ ;  /* 0x000000ffff047224 */ /* 0x000fe200078e00ff */
[----:B0-----:R-:W-:Y:S06]  /*17f0*/  BRA.U UP0, `(.L_x_14) ;  /* 0x00000001003c7547 */ /* 0x001fec000b800000 */
[----:B------:R-:W0:Y:S02]  /*1800*/  LDCU UR4, c[0x0][0x38c] ;  /* 0x00007180ff0477ac */ /* 0x000e240008000800 */
[----:B0-----:R-:W-:Y:S02]  /*1810*/  FSETP.GT.AND P4, PT, R8, UR4, PT ;  /* 0x0000000408007c0b */ /* 0x001fe4000bf84000 */
[----:B------:R-:W-:Y:S02]  /*1820*/  FSETP.GT.AND P6, PT, R16, UR4, PT ;  /* 0x0000000410007c0b */ /* 0x000fe4000bfc4000 */
[----:B------:R-:W-:Y:S02]  /*1830*/  FSETP.GT.AND P5, PT, R17, UR4, PT ;  /* 0x0000000411007c0b */ /* 0x000fe4000bfa4000 */
[----:B-----5:R-:W-:Y:S02]  /*1840*/  FSEL R5, R12, RZ, P6 ;  /* 0x000000ff0c057208 */ /* 0x020fe40003000000 */
[----:B------:R-:W-:-:S02]  /*1850*/  FSETP.GT.AND P6, PT, R9, UR4, PT ;  /* 0x0000000409007c0b */ /* 0x000fc4000bfc4000 */
[----:B------:R-:W-:Y:S02]  /*1860*/  FSET.BF.GT.AND R12, R16, UR4, PT ;  /* 0x00000004100c7c0a */ /* 0x000fe4000b804000 */
[----:B------:R-:W-:Y:S02]  /*1870*/  FSET.BF.GT.AND R16, R17, UR4, PT ;  /* 0x0000000411107c0a */ /* 0x000fe4000b804000 */
[----:B------:R-:W-:Y:S02]  /*1880*/  FSET.BF.GT.AND R18, R9, UR4, PT ;  /* 0x0000000409127c0a */ /* 0x000fe4000b804000 */
[----:B------:R-:W-:Y:S02]  /*1890*/  FSEL R13, R13, RZ, P5 ;  /* 0x000000ff0d0d7208 */ /* 0x000fe40002800000 */
[----:B------:R-:W-:Y:S01]  /*18a0*/  FSEL R17, R14, RZ, P6 ;  /* 0x000000ff0e117208 */ /* 0x000fe20003000000 */
[----:B------:R-:W-:Y:S06]  /*18b0*/  @!P4 BRA `(.L_x_15) ;  /* 0x00000000004cc947 */ /* 0x000fec0003800000 */
[----:B------:R-:W-:Y:S02]  /*18c0*/  IMAD.MOV.U32 R3, RZ, RZ, R15 ;  /* 0x000000ffff037224 */ /* 0x000fe400078e000f */
[----:B------:R-:W-:Y:S01]  /*18d0*/  IMAD.MOV.U32 R4, RZ, RZ, 0x3f800000 ;  /* 0x3f800000ff047424 */ /* 0x000fe200078e00ff */
[----:B------:R-:W-:Y:S06]  /*18e0*/  BRA `(.L_x_15) ;  /* 0x0000000000407947 */ /* 0x000fec0003800000 */
.L_x_14:
[----:B------:R-:W0:Y:S01]  /*18f0*/  LDCU UR4, c[0x0][0x38c] ;  /* 0x00007180ff0477ac */ /* 0x000e220008000800 */
[-C--:B-----5:R-:W-:Y:S01]  /*1900*/  FMUL R12, R12, R5.reuse ;  /* 0x000000050c0c7220 */ /* 0x0a0fe20000400000 */
[-C--:B------:R-:W-:Y:S01]  /*1910*/  FMUL R13, R13, R5.reuse ;  /* 0x000000050d0d7220 */ /* 0x080fe20000400000 */
[----:B------:R-:W-:Y:S01]  /*1920*/  FMUL R14, R14, R5 ;  /* 0x000000050e0e7220 */ /* 0x000fe20000400000 */
[----:B0-----:R-:W-:Y:S02]  /*1930*/  FSETP.GT.AND P4, PT, R8, UR4, PT ;  /* 0x0000000408007c0b */ /* 0x001fe4000bf84000 */
[----:B------:R-:W-:Y:S02]  /*1940*/  FSETP.GT.AND P6, PT, R16, UR4, PT ;  /* 0x0000000410007c0b */ /* 0x000fe4000bfc4000 */
[----:B------:R-:W-:Y:S02]  /*1950*/  FSETP.GT.AND P5, PT, R17, UR4, PT ;  /* 0x0000000411007c0b */ /* 0x000fe4000bfa4000 */
[----:B------:R-:W-:-:S02]  /*1960*/  FSET.BF.GT.AND R18, R9, UR4, PT ;  /* 0x0000000409127c0a */ /* 0x000fc4000b804000 */
[----:B------:R-:W-:-:S05]  /*1970*/  FSEL R13, R13, RZ, P5 ;  /* 0x000000ff0d0d7208 */ /* 0x000fca0002800000 */
[----:B------:R-:W-:Y:S01]  /*1980*/  @P4 FMUL R3, R15, R5 ;  /* 0x000000050f034220 */ /* 0x000fe20000400000 */
[----:B------:R-:W-:Y:S01]  /*1990*/  FSEL R5, R12, RZ, P6 ;  /* 0x000000ff0c057208 */ /* 0x000fe20003000000 */
[----:B------:R-:W-:Y:S01]  /*19a0*/  @P4 IMAD.MOV.U32 R4, RZ, RZ, 0x3f800000 ;  /* 0x3f800000ff044424 */ /* 0x000fe200078e00ff */
[----:B------:R-:W-:Y:S02]  /*19b0*/  FSETP.GT.AND P6, PT, R9, UR4, PT ;  /* 0x0000000409007c0b */ /* 0x000fe4000bfc4000 */
[----:B------:R-:W-:Y:S02]  /*19c0*/  FSET.BF.GT.AND R12, R16, UR4, PT ;  /* 0x00000004100c7c0a */ /* 0x000fe4000b804000 */
[----:B------:R-:W-:Y:S02]  /*19d0*/  FSET.BF.GT.AND R16, R17, UR4, PT ;  /* 0x0000000411107c0a */ /* 0x000fe4000b804000 */
[----:B------:R-:W-:-:S07]  /*19e0*/  FSEL R17, R14, RZ, P6 ;  /* 0x000000ff0e117208 */ /* 0x000fce0003000000 */
.L_x_15:
[----:B------:R-:W-:Y:S05]  /*19f0*/  BSYNC.RECONVERGENT B0 ;  /* 0x0000000000007941 */ /* 0x000fea0003800200 */
.L_x_13:
[----:B------:R-:W-:Y:S04]  /*1a00*/  BSSY.RECONVERGENT B0, `(.L_x_16) ;  /* 0x000000b000007945 */ /* 0x000fe80003800200 */
[----:B------:R-:W-:Y:S05]  /*1a10*/  @P1 BRA `(.L_x_17) ;  /* 0x0000000000241947 */ /* 0x000fea0003800000 */
[----:B------:R-:W0:Y:S01]  /*1a20*/  LDCU.64 UR4, c[0x0][0x3a0] ;  /* 0x00007400ff0477ac */ /* 0x000e220008000a00 */
[----:B------:R-:W1:Y:S01]  /*1a30*/  F2I.U32.TRUNC.NTZ R15, R12 ;  /* 0x0000000c000f7305 */ /* 0x000e62000020f000 */
[----:B------:R-:W2:Y:S01]  /*1a40*/  LDCU.64 UR6, c[0x0][0x398] ;  /* 0x00007300ff0677ac */ /* 0x000ea20008000a00 */
[----:B0-----:R-:W-:Y:S02]  /*1a50*/  IADD3 R8, P1, PT, R2, UR4, RZ ;  /* 0x0000000402087c10 */ /* 0x001fe4000ff3e0ff */
[----:B--2---:R-:W-:Y:S02]  /*1a60*/  IADD3 R10, P4, PT, R7, UR6, RZ ;  /* 0x00000006070a7c10 */ /* 0x004fe4000ff9e0ff */
[----:B------:R-:W-:Y:S02]  /*1a70*/  IADD3.X R9, PT, PT, R6, UR5, RZ, P1, !PT ;  /* 0x0000000506097c10 */ /* 0x000fe40008ffe4ff */
[----:B------:R-:W-:-:S03]  /*1a80*/  IADD3.X R11, PT, PT, R0, UR7, RZ, P4, !PT ;  /* 0x00000007000b7c10 */ /* 0x000fc6000a7fe4ff */
[----:B------:R0:W-:Y:S04]  /*1a90*/  STG.E desc[UR14][R8.64], R5 ;  /* 0x0000000508007986 */ /* 0x0001e8000c10190e */
[----:B-1----:R0:W-:Y:S02]  /*1aa0*/  STG.E.U8 desc[UR14][R10.64], R15 ;  /* 0x0000000f0a007986 */ /* 0x0021e4000c10110e */
.L_x_17:
[----:B------:R-:W-:Y:S05]  /*1ab0*/  BSYNC.RECONVERGENT B0 ;  /* 0x0000000000007941 */ /* 0x000fea0003800200 */
.L_x_16:
[----:B------:R-:W-:Y:S04]  /*1ac0*/  BSSY.RECONVERGENT B0, `(.L_x_18) ;  /* 0x000000b000007945 */ /* 0x000fe80003800200 */
[----:B------:R-:W-:Y:S05]  /*1ad0*/  @P0 BRA `(.L_x_19) ;  /* 0x0000000000240947 */ /* 0x000fea0003800000 */
[----:B------:R-:W1:Y:S01]  /*1ae0*/  LDCU.64 UR4, c[0x0][0x3a0] ;  /* 0x00007400ff0477ac */ /* 0x000e620008000a00 */
[----:B0-----:R-:W0:Y:S01]  /*1af0*/  F2I.U32.TRUNC.NTZ R5, R16 ;  /* 0x0000001000057305 */ /* 0x001e22000020f000 */
[----:B------:R-:W2:Y:S01]  /*1b00*/  LDCU.64 UR6, c[0x0][0x398] ;  /* 0x00007300ff0677ac */ /* 0x000ea20008000a00 */
[----:B-1----:R-:W-:Y:S02]  /*1b10*/  IADD3 R8, P0, PT, R2, UR4, RZ ;  /* 0x0000000402087c10 */ /* 0x002fe4000ff1e0ff */
[----:B--2---:R-:W-:Y:S02]  /*1b20*/  IADD3 R10, P1, PT, R7, UR6, RZ ;  /* 0x00000006070a7c10 */ /* 0x004fe4000ff3e0ff */
[----:B------:R-:W-:Y:S02]  /*1b30*/  IADD3.X R9, PT, PT, R6, UR5, RZ, P0, !PT ;  /* 0x0000000506097c10 */ /* 0x000fe400087fe4ff */
[----:B------:R-:W-:-:S03]  /*1b40*/  IADD3.X R11, PT, PT, R0, UR7, RZ, P1, !PT ;  /* 0x00000007000b7c10 */ /* 0x000fc60008ffe4ff */
[----:B------:R1:W-:Y:S04]  /*1b50*/  STG.E desc[UR14][R8.64+0x4], R13 ;  /* 0x0000040d08007986 */ /* 0x0003e8000c10190e */
[----:B0-----:R1:W-:Y:S02]  /*1b60*/  STG.E.U8 desc[UR14][R10.64+0x1], R5 ;  /* 0x000001050a007986 */ /* 0x0013e4000c10110e */
.L_x_19:
[----:B------:R-:W-:Y:S05]  /*1b70*/  BSYNC.RECONVERGENT B0 ;  /* 0x0000000000007941 */ /* 0x000fea0003800200 */
.L_x_18:
[----:B------:R-:W-:Y:S04]  /*1b80*/  BSSY.RECONVERGENT B0, `(.L_x_20) ;  /* 0x000000b000007945 */ /* 0x000fe80003800200 */
[----:B------:R-:W-:Y:S05]  /*1b90*/  @P2 BRA `(.L_x_21) ;  /* 0x0000000000242947 */ /* 0x000fea0003800000 */
[----:B------:R-:W2:Y:S01]  /*1ba0*/  LDCU.64 UR4, c[0x0][0x3a0] ;  /* 0x00007400ff0477ac */ /* 0x000ea20008000a00 */
[----:B01----:R-:W0:Y:S01]  /*1bb0*/  F2I.U32.TRUNC.NTZ R5, R18 ;  /* 0x0000001200057305 */ /* 0x003e22000020f000 */
[----:B------:R-:W1:Y:S01]  /*1bc0*/  LDCU.64 UR6, c[0x0][0x398] ;  /* 0x00007300ff0677ac */ /* 0x000e620008000a00 */
[----:B--2---:R-:W-:Y:S02]  /*1bd0*/  IADD3 R8, P0, PT, R2, UR4, RZ ;  /* 0x0000000402087c10 */ /* 0x004fe4000ff1e0ff */
[----:B-1----:R-:W-:Y:S02]  /*1be0*/  IADD3 R10, P1, PT, R7, UR6, RZ ;  /* 0x00000006070a7c10 */ /* 0x002fe4000ff3e0ff */
[----:B------:R-:W-:Y:S02]  /*1bf0*/  IADD3.X R9, PT, PT, R6, UR5, RZ, P0, !PT ;  /* 0x0000000506097c10 */ /* 0x000fe400087fe4ff */
[----:B------:R-:W-:-:S03]  /*1c00*/  IADD3.X R11, PT, PT, R0, UR7, RZ, P1, !PT ;  /* 0x00000007000b7c10 */ /* 0x000fc60008ffe4ff */
[----:B------:R2:W-:Y:S04]  /*1c10*/  STG.E desc[UR14][R8.64+0x8], R17 ;  /* 0x0000081108007986 */ /* 0x0005e8000c10190e */
[----:B0-----:R2:W-:Y:S02]  /*1c20*/  STG.E.U8 desc[UR14][R10.64+0x2], R5 ;  /* 0x000002050a007986 */ /* 0x0015e4000c10110e */
.L_x_21:
[----:B------:R-:W-:Y:S05]  /*1c30*/  BSYNC.RECONVERGENT B0 ;  /* 0x0000000000007941 */ /* 0x000fea0003800200 */
.L_x_20:
[----:B------:R-:W-:Y:S05]  /*1c40*/  @P3 EXIT ;  /* 0x000000000000394d */ /* 0x000fea0003800000 */
[----:B------:R-:W3:Y:S01]  /*1c50*/  LDCU.64 UR4, c[0x0][0x3a0] ;  /* 0x00007400ff0477ac */ /* 0x000ee20008000a00 */
[----:B012---:R-:W0:Y:S01]  /*1c60*/  F2I.U32.TRUNC.NTZ R5, R4 ;  /* 0x0000000400057305 */ /* 0x007e22000020f000 */
[----:B------:R-:W1:Y:S01]  /*1c70*/  LDCU.64 UR6, c[0x0][0x398] ;  /* 0x00007300ff0677ac */ /* 0x000e620008000a00 */
[----:B---3--:R-:W-:Y:S02]  /*1c80*/  IADD3 R8, P0, PT, R2, UR4, RZ ;  /* 0x0000000402087c10 */ /* 0x008fe4000ff1e0ff */
[----:B-1----:R-:W-:Y:S02]  /*1c90*/  IADD3 R10, P1, PT, R7, UR6, RZ ;  /* 0x00000006070a7c10 */ /* 0x002fe4000ff3e0ff */
[----:B------:R-:W-:Y:S02]  /*1ca0*/  IADD3.X R9, PT, PT, R6, UR5, RZ, P0, !PT ;  /* 0x0000000506097c10 */ /* 0x000fe400087fe4ff */
[----:B------:R-:W-:-:S03]  /*1cb0*/  IADD3.X R11, PT, PT, R0, UR7, RZ, P1, !PT ;  /* 0x00000007000b7c10 */ /* 0x000fc60008ffe4ff */
[----:B------:R-:W-:Y:S04]  /*1cc0*/  STG.E desc[UR14][R8.64+0xc], R3 ;  /* 0x00000c0308007986 */ /* 0x000fe8000c10190e */
[----:B0-----:R-:W-:Y:S01]  /*1cd0*/  STG.E.U8 desc[UR14][R10.64+0x3], R5 ;  /* 0x000003050a007986 */ /* 0x001fe2000c10110e */
[----:B------:R-:W-:Y:S05]  /*1ce0*/  EXIT ;  /* 0x000000000000794d */ /* 0x000fea0003800000 */
        .weak           $__internal_0_$__cuda_sm20_rcp_rn_f32_slowpath
        .type           $__internal_0_$__cuda_sm20_rcp_rn_f32_slowpath,@function
        .size           $__internal_0_$__cuda_sm20_rcp_rn_f32_slowpath,(.L_x_26 - $__internal_0_$__cuda_sm20_rcp_rn_f32_slowpath)
$__internal_0_$__cuda_sm20_rcp_rn_f32_slowpath:
[----:B------:R-:W-:-:S05]  /*1cf0*/  IMAD.SHL.U32 R5, R8, 0x2, RZ ;  /* 0x0000000208057824 */ /* 0x000fca00078e00ff */
[----:B------:R-:W-:Y:S01]  /*1d00*/  SHF.R.U32.HI R9, RZ, 0x18, R5 ;  /* 0x00000018ff097819 */ /* 0x000fe20000011605 */
[----:B------:R-:W-:-:S03]  /*1d10*/  IMAD.MOV.U32 R5, RZ, RZ, R8 ;  /* 0x000000ffff057224 */ /* 0x000fc600078e0008 */
[----:B------:R-:W-:-:S13]  /*1d20*/  ISETP.NE.U32.AND P0, PT, R9, RZ, PT ;  /* 0x000000ff0900720c */ /* 0x000fda0003f05070 */
[----:B------:R-:W-:Y:S05]  /*1d30*/  @P0 BRA `(.L_x_22) ;  /* 0x00000000002c0947 */ /* 0x000fea0003800000 */
[----:B------:R-:W-:-:S05]  /*1d40*/  IMAD.SHL.U32 R8, R5, 0x2, RZ ;  /* 0x0000000205087824 */ /* 0x000fca00078e00ff */
[----:B------:R-:W-:-:S13]  /*1d50*/  ISETP.NE.AND P0, PT, R8, RZ, PT ;  /* 0x000000ff0800720c */ /* 0x000fda0003f05270 */
[----:B------:R0:W1:Y:S01]  /*1d60*/  @!P0 MUFU.RCP R8, R5 ;  /* 0x0000000500088308 */ /* 0x0000620000001000 */
[----:B------:R-:W-:Y:S05]  /*1d70*/  @!P0 BRA `(.L_x_23) ;  /* 0x0000000000a48947 */ /* 0x000fea0003800000 */
[----:B------:R-:W-:-:S04]  /*1d80*/  FFMA R9, R5, 1.84467440737095516160e+19, RZ ;  /* 0x5f80000005097823 */ /* 0x000fc800000000ff */
[----:B-1----:R-:W0:Y:S02]  /*1d90*/  MUFU.RCP R8, R9 ;  /* 0x0000000900087308 */ /* 0x002e240000001000 */
[----:B0-----:R-:W-:-:S04]  /*1da0*/  FFMA R5, R9, R8, -1 ;  /* 0xbf80000009057423 */ /* 0x001fc80000000008 */
[----:B------:R-:W-:-:S04]  /*1db0*/  FADD.FTZ R5, -R5, -RZ ;  /* 0x800000ff05057221 */ /* 0x000fc80000010100 */
[----:B------:R-:W-:-:S04]  /*1dc0*/  FFMA R5, R8, R5, R8 ;  /* 0x0000000508057223 */ /* 0x000fc80000000008 */
[----:B------:R-:W-:Y:S01]  /*1dd0*/  FFMA R8, R5, 1.84467440737095516160e+19, RZ ;  /* 0x5f80000005087823 */ /* 0x000fe200000000ff */
[----:B------:R-:W-:Y:S06]  /*1de0*/  BRA `(.L_x_23) ;  /* 0x0000000000887947 */ /* 0x000fec0003800000 */
.L_x_22:
[----:B------:R-:W-:-:S05]  /*1df0*/  VIADD R8, R9, 0xffffff03 ;  /* 0xffffff0309087836 */ /* 0x000fca0000000000 */
[----:B------:R-:W-:-:S13]  /*1e00*/  ISETP.GT.U32.AND P0, PT, R8, 0x1, PT ;  /* 0x000000010800780c */ /* 0x000fda0003f04070 */
[----:B------:R-:W-:Y:S05]  /*1e10*/  @P0 BRA `(.L_x_24) ;  /* 0x0000000000780947 */ /* 0x000fea0003800000 */
[----:B------:R-:W-:Y:S01]  /*1e20*/  LOP3.LUT R10, R5, 0x7fffff, RZ, 0xc0, !PT ;  /* 0x007fffff050a7812 */ /* 0x000fe200078ec0ff */
[----:B------:R-:W-:-:S03]  /*1e30*/  IMAD.MOV.U32 R15, RZ, RZ, 0x3 ;  /* 0x00000003ff0f7424 */ /* 0x000fc600078e00ff */
[----:B------:R-:W-:Y:S02]  /*1e40*/  LOP3.LUT R10, R10, 0x3f800000, RZ, 0xfc, !PT ;  /* 0x3f8000000a0a7812 */ /* 0x000fe400078efcff */
[----:B------:R-:W-:Y:S02]  /*1e50*/  SHF.L.U32 R14, R15, R8, RZ ;  /* 0x000000080f0e7219 */ /* 0x000fe400000006ff */
[----:B------:R-:W0:Y:S02]  /*1e60*/  MUFU.RCP R11, R10 ;  /* 0x0000000a000b7308 */ /* 0x000e240000001000 */
[----:B0-----:R-:W-:-:S04]  /*1e70*/  FFMA R12, R10, R11, -1 ;  /* 0xbf8000000a0c7423 */ /* 0x001fc8000000000b */
[----:B------:R-:W-:-:S04]  /*1e80*/  FADD.FTZ R12, -R12, -RZ ;  /* 0x800000ff0c0c7221 */ /* 0x000fc80000010100 */
[CCC-:B------:R-:W-:Y:S01]  /*1e90*/  FFMA.RM R13, R11.reuse, R12.reuse, R11.reuse ;  /* 0x0000000c0b0d7223 */ /* 0x1c0fe2000000400b */
[----:B------:R-:W-:-:S04]  /*1ea0*/  FFMA.RP R12, R11, R12, R11 ;  /* 0x0000000c0b0c7223 */ /* 0x000fc8000000800b */
[C---:B------:R-:W-:Y:S02]  /*1eb0*/  LOP3.LUT R11, R13.reuse, 0x7fffff, RZ, 0xc0, !PT ;  /* 0x007fffff0d0b7812 */ /* 0x040fe400078ec0ff */
[----:B------:R-:W-:Y:S02]  /*1ec0*/  FSETP.NEU.FTZ.AND P0, PT, R13, R12, PT ;  /* 0x0000000c0d00720b */ /* 0x000fe40003f1d000 */
[----:B------:R-:W-:Y:S02]  /*1ed0*/  LOP3.LUT R11, R11, 0x800000, RZ, 0xfc, !PT ;  /* 0x008000000b0b7812 */ /* 0x000fe400078efcff */
[----:B------:R-:W-:Y:S02]  /*1ee0*/  SEL R12, RZ, 0xffffffff, !P0 ;  /* 0xffffffffff0c7807 */ /* 0x000fe40004000000 */
[----:B------:R-:W-:-:S03]  /*1ef0*/  LOP3.LUT R13, R14, R11, RZ, 0xc0, !PT ;  /* 0x0000000b0e0d7212 */ /* 0x000fc600078ec0ff */
[----:B------:R-:W-:Y:S01]  /*1f00*/  IMAD.MOV R12, RZ, RZ, -R12 ;  /* 0x000000ffff0c7224 */ /* 0x000fe200078e0a0c */
[----:B------:R-:W-:-:S04]  /*1f10*/  SHF.R.U32.HI R13, RZ, R8, R13 ;  /* 0x00000008ff0d7219 */ /* 0x000fc8000001160d */
[----:B------:R-:W-:Y:S02]  /*1f20*/  LOP3.LUT P1, RZ, R12, R8, R11, 0xf8, !PT ;  /* 0x000000080cff7212 */ /* 0x000fe4000782f80b */
[C---:B------:R-:W-:Y:S02]  /*1f30*/  LOP3.LUT P0, RZ, R13.reuse, 0x1, RZ, 0xc0, !PT ;  /* 0x000000010dff7812 */ /* 0x040fe4000780c0ff */
[----:B------:R-:W-:-:S04]  /*1f40*/  LOP3.LUT P2, RZ, R13, 0x2, RZ, 0xc0, !PT ;  /* 0x000000020dff7812 */ /* 0x000fc8000784c0ff */
[----:B------:R-:W-:Y:S02]  /*1f50*/  PLOP3.LUT P0, PT, P0, P1, P2, 0xe0, 0x0 ;  /* 0x000000000000781c */ /* 0x000fe40000703c20 */
[----:B------:R-:W-:Y:S02]  /*1f60*/  LOP3.LUT P1, RZ, R5, 0x7fffff, RZ, 0xc0, !PT ;  /* 0x007fffff05ff7812 */ /* 0x000fe4000782c0ff */
[----:B------:R-:W-:-:S05]  /*1f70*/  SEL R8, RZ, 0x1, !P0 ;  /* 0x00000001ff087807 */ /* 0x000fca0004000000 */
[----:B------:R-:W-:-:S05]  /*1f80*/  IMAD.MOV R8, RZ, RZ, -R8 ;  /* 0x000000ffff087224 */ /* 0x000fca00078e0a08 */
[----:B------:R-:W-:Y:S01]  /*1f90*/  ISETP.GE.AND P0, PT, R8, RZ, PT ;  /* 0x000000ff0800720c */ /* 0x000fe20003f06270 */
[----:B------:R-:W-:-:S05]  /*1fa0*/  VIADD R8, R9, 0xffffff04 ;  /* 0xffffff0409087836 */ /* 0x000fca0000000000 */
[----:B------:R-:W-:-:S07]  /*1fb0*/  SHF.R.U32.HI R8, RZ, R8, R11 ;  /* 0x00000008ff087219 */ /* 0x000fce000001160b */
[----:B------:R-:W-:-:S04]  /*1fc0*/  @!P0 VIADD R8, R8, 0x1 ;  /* 0x0000000108088836 */ /* 0x000fc80000000000 */
[----:B------:R-:W-:-:S05]  /*1fd0*/  @!P1 IMAD.SHL.U32 R8, R8, 0x2, RZ ;  /* 0x0000000208089824 */ /* 0x000fca00078e00ff */
[----:B------:R-:W-:Y:S01]  /*1fe0*/  LOP3.LUT R8, R8, 0x80000000, R5, 0xf8, !PT ;  /* 0x8000000008087812 */ /* 0x000fe200078ef805 */
[----:B------:R-:W-:Y:S06]  /*1ff0*/  BRA `(.L_x_23) ;  /* 0x0000000000047947 */ /* 0x000fec0003800000 */
.L_x_24:
[----:B------:R2:W3:Y:S02]  /*2000*/  MUFU.RCP R8, R5 ;  /* 0x0000000500087308 */ /* 0x0004e40000001000 */
.L_x_23:
[----:B0123--:R-:W-:Y:S02]  /*2010*/  IMAD.MOV.U32 R5, RZ, RZ, R8 ;  /* 0x000000ffff057224 */ /* 0x00ffe400078e0008 */
[----:B------:R-:W-:Y:S02]  /*2020*/  IMAD.MOV.U32 R8, RZ, RZ, R6 ;  /* 0x000000ffff087224 */ /* 0x000fe400078e0006 */
[----:B------:R-:W-:-:S04]  /*2030*/  IMAD.MOV.U32 R9, RZ, RZ, 0x0 ;  /* 0x00000000ff097424 */ /* 0x000fc800078e00ff */
[----:B------:R-:W-:Y:S05]  /*2040*/  RET.REL.NODEC R8 `(_Z17VectorizedDstMaskIfhEvmifPKT_PT0_PS0_bml) ;  /* 0xffffffdc08ec7950 */ /* 0x000fea0003c3ffff */
.L_x_25:
[----:B------:R-:W-:-:S00]  /*2050*/  BRA `(.L_x_25) ;  /* 0xfffffffc00fc7947 */ /* 0x000fc0000383ffff */
[----:B------:R-:W-:-:S00]  /*2060*/  NOP ;  /* 0x0000000000007918 */ /* 0x000fc00000000000 */
        /* <DEDUP_REMOVED lines=9> */
.L_x_26:


//--------------------- .nv.global.init           --------------------------
	.section	.nv.global.init,"aw",@progbits
	.align	4
.nv.global.init:
	.type		mrg32k3aM1SubSeq,@object
	.size		mrg32k3aM1SubSeq,(mrg32k3aM2SubSeq - mrg32k3aM1SubSeq)
mrg32k3aM1SubSeq:
        /*0000*/ 	.byte	0x0b, 0xcc, 0xee, 0x04, 0x73, 0x29, 0x8b, 0x6f, 0xf6, 0x53, 0x03, 0xf6, 0x23, 0xf6, 0xea, 0xda
        /* <DEDUP_REMOVED lines=125> */
	.type		mrg32k3aM2SubSeq,@object
	.size		mrg32k3aM2SubSeq,(mrg32k3aM1 - mrg32k3aM2SubSeq)
mrg32k3aM2SubSeq:
        /* <DEDUP_REMOVED lines=126> */
	.type		mrg32k3aM1,@object
	.size		mrg32k3aM1,(mrg32k3aM1Seq - mrg32k3aM1)
mrg32k3aM1:
        /* <DEDUP_REMOVED lines=144> */
	.type		mrg32k3aM1Seq,@object
	.size		mrg32k3aM1Seq,(mrg32k3aM2 - mrg32k3aM1Seq)
mrg32k3aM1Seq:
        /* <DEDUP_REMOVED lines=144> */
	.type		mrg32k3aM2,@object
	.size		mrg32k3aM2,(mrg32k3aM2Seq - mrg32k3aM2)
mrg32k3aM2:
        /* <DEDUP_REMOVED lines=144> */
	.type		mrg32k3aM2Seq,@object
	.size		mrg32k3aM2Seq,(precalc_xorwow_matrix - mrg32k3aM2Seq)
mrg32k3aM2Seq:
        /* <DEDUP_REMOVED lines=144> */
	.type		precalc_xorwow_matrix,@object
	.size		precalc_xorwow_matrix,(precalc_xorwow_offset_matrix - precalc_xorwow_matrix)
precalc_xorwow_matrix:
        /* <DEDUP_REMOVED lines=6400> */
	.type		precalc_xorwow_offset_matrix,@object
	.size		precalc_xorwow_offset_matrix,(.L_1 - precalc_xorwow_offset_matrix)
precalc_xorwow_offset_matrix:
        /* <DEDUP_REMOVED lines=6400> */
.L_1:


//--------------------- .nv.shared.reserved.0     --------------------------
	.section	.nv.shared.reserved.0,"aw",@nobits
	.weak		__nv_reservedSMEM_offset_0_alias
	.size		__nv_reservedSMEM_offset_0_alias, 0, 64
	.other		__nv_reservedSMEM_offset_0_alias,@"STO_CUDA_RESERVED_SHARED STV_DEFAULT"
__nv_reservedSMEM_offset_0_alias:
	.zero		0
	.zero		64


//--------------------- .nv.constant0._Z17VectorizedDstMaskIfhEvmifPKT_PT0_PS0_bml --------------------------
	.section	.nv.constant0._Z17VectorizedDstMaskIfhEvmifPKT_PT0_PS0_bml,"a",@progbits
	.sectionflags	@""
	.align	4
.nv.constant0._Z17VectorizedDstMaskIfhEvmifPKT_PT0_PS0_bml:
	.zero		960


//--------------------- SYMBOLS --------------------------

	.type		.nv.reservedSmem.offset0,@object
	.size		.nv.reservedSmem.offset0,0x4
